//
// Generated by NVIDIA NVVM Compiler
//
// Compiler Build ID: CL-36424714
// Cuda compilation tools, release 13.0, V13.0.88
// Based on NVVM 20.0.0
//

.version 9.0
.target sm_100
.address_size 64

	// .globl	_Z18oddEvenSortingStepPiiii
// _ZZ3swpPiS_iiiiiE2sh has been demoted
.global .align 1 .b8 _ZN34_INTERNAL_2907abf7_4_k_cu_1806ed9e4cuda3std3__45__cpo5beginE[1];
.global .align 1 .b8 _ZN34_INTERNAL_2907abf7_4_k_cu_1806ed9e4cuda3std3__45__cpo3endE[1];
.global .align 1 .b8 _ZN34_INTERNAL_2907abf7_4_k_cu_1806ed9e4cuda3std3__45__cpo6cbeginE[1];
.global .align 1 .b8 _ZN34_INTERNAL_2907abf7_4_k_cu_1806ed9e4cuda3std3__45__cpo4cendE[1];
.global .align 1 .b8 _ZN34_INTERNAL_2907abf7_4_k_cu_1806ed9e4cuda3std3__45__cpo6rbeginE[1];
.global .align 1 .b8 _ZN34_INTERNAL_2907abf7_4_k_cu_1806ed9e4cuda3std3__45__cpo4rendE[1];
.global .align 1 .b8 _ZN34_INTERNAL_2907abf7_4_k_cu_1806ed9e4cuda3std3__45__cpo7crbeginE[1];
.global .align 1 .b8 _ZN34_INTERNAL_2907abf7_4_k_cu_1806ed9e4cuda3std3__45__cpo5crendE[1];
.global .align 1 .b8 _ZN34_INTERNAL_2907abf7_4_k_cu_1806ed9e4cuda3std3__436_GLOBAL__N__2907abf7_4_k_cu_1806ed9e6ignoreE[1];
.global .align 1 .b8 _ZN34_INTERNAL_2907abf7_4_k_cu_1806ed9e4cuda3std3__419piecewise_constructE[1];
.global .align 1 .b8 _ZN34_INTERNAL_2907abf7_4_k_cu_1806ed9e4cuda3std3__48in_placeE[1];
.global .align 1 .b8 _ZN34_INTERNAL_2907abf7_4_k_cu_1806ed9e4cuda3std3__420unreachable_sentinelE[1];
.global .align 1 .b8 _ZN34_INTERNAL_2907abf7_4_k_cu_1806ed9e4cuda3std3__47nulloptE[1];
.global .align 1 .b8 _ZN34_INTERNAL_2907abf7_4_k_cu_1806ed9e4cuda3std3__48unexpectE[1];
.global .align 1 .b8 _ZN34_INTERNAL_2907abf7_4_k_cu_1806ed9e4cuda3std6ranges3__45__cpo4swapE[1];
.global .align 1 .b8 _ZN34_INTERNAL_2907abf7_4_k_cu_1806ed9e4cuda3std6ranges3__45__cpo9iter_moveE[1];
.global .align 1 .b8 _ZN34_INTERNAL_2907abf7_4_k_cu_1806ed9e4cuda3std6ranges3__45__cpo5beginE[1];
.global .align 1 .b8 _ZN34_INTERNAL_2907abf7_4_k_cu_1806ed9e4cuda3std6ranges3__45__cpo3endE[1];
.global .align 1 .b8 _ZN34_INTERNAL_2907abf7_4_k_cu_1806ed9e4cuda3std6ranges3__45__cpo6cbeginE[1];
.global .align 1 .b8 _ZN34_INTERNAL_2907abf7_4_k_cu_1806ed9e4cuda3std6ranges3__45__cpo4cendE[1];
.global .align 1 .b8 _ZN34_INTERNAL_2907abf7_4_k_cu_1806ed9e4cuda3std6ranges3__45__cpo7advanceE[1];
.global .align 1 .b8 _ZN34_INTERNAL_2907abf7_4_k_cu_1806ed9e4cuda3std6ranges3__45__cpo9iter_swapE[1];
.global .align 1 .b8 _ZN34_INTERNAL_2907abf7_4_k_cu_1806ed9e4cuda3std6ranges3__45__cpo4nextE[1];
.global .align 1 .b8 _ZN34_INTERNAL_2907abf7_4_k_cu_1806ed9e4cuda3std6ranges3__45__cpo4prevE[1];
.global .align 1 .b8 _ZN34_INTERNAL_2907abf7_4_k_cu_1806ed9e4cuda3std6ranges3__45__cpo4dataE[1];
.global .align 1 .b8 _ZN34_INTERNAL_2907abf7_4_k_cu_1806ed9e4cuda3std6ranges3__45__cpo5cdataE[1];
.global .align 1 .b8 _ZN34_INTERNAL_2907abf7_4_k_cu_1806ed9e4cuda3std6ranges3__45__cpo4sizeE[1];
.global .align 1 .b8 _ZN34_INTERNAL_2907abf7_4_k_cu_1806ed9e4cuda3std6ranges3__45__cpo5ssizeE[1];
.global .align 1 .b8 _ZN34_INTERNAL_2907abf7_4_k_cu_1806ed9e4cuda3std6ranges3__45__cpo8distanceE[1];
.global .align 1 .b8 _ZN34_INTERNAL_2907abf7_4_k_cu_1806ed9e6thrust24THRUST_300001_SM_1000_NS8cuda_cub3parE[1];
.global .align 1 .b8 _ZN34_INTERNAL_2907abf7_4_k_cu_1806ed9e6thrust24THRUST_300001_SM_1000_NS8cuda_cub10par_nosyncE[1];
.global .align 1 .b8 _ZN34_INTERNAL_2907abf7_4_k_cu_1806ed9e6thrust24THRUST_300001_SM_1000_NS6system6detail10sequential3seqE[1];
.global .align 1 .b8 _ZN34_INTERNAL_2907abf7_4_k_cu_1806ed9e6thrust24THRUST_300001_SM_1000_NS12placeholders2_1E[1];
.global .align 1 .b8 _ZN34_INTERNAL_2907abf7_4_k_cu_1806ed9e6thrust24THRUST_300001_SM_1000_NS12placeholders2_2E[1];
.global .align 1 .b8 _ZN34_INTERNAL_2907abf7_4_k_cu_1806ed9e6thrust24THRUST_300001_SM_1000_NS12placeholders2_3E[1];
.global .align 1 .b8 _ZN34_INTERNAL_2907abf7_4_k_cu_1806ed9e6thrust24THRUST_300001_SM_1000_NS12placeholders2_4E[1];
.global .align 1 .b8 _ZN34_INTERNAL_2907abf7_4_k_cu_1806ed9e6thrust24THRUST_300001_SM_1000_NS12placeholders2_5E[1];
.global .align 1 .b8 _ZN34_INTERNAL_2907abf7_4_k_cu_1806ed9e6thrust24THRUST_300001_SM_1000_NS12placeholders2_6E[1];
.global .align 1 .b8 _ZN34_INTERNAL_2907abf7_4_k_cu_1806ed9e6thrust24THRUST_300001_SM_1000_NS12placeholders2_7E[1];
.global .align 1 .b8 _ZN34_INTERNAL_2907abf7_4_k_cu_1806ed9e6thrust24THRUST_300001_SM_1000_NS12placeholders2_8E[1];
.global .align 1 .b8 _ZN34_INTERNAL_2907abf7_4_k_cu_1806ed9e6thrust24THRUST_300001_SM_1000_NS12placeholders2_9E[1];
.global .align 1 .b8 _ZN34_INTERNAL_2907abf7_4_k_cu_1806ed9e6thrust24THRUST_300001_SM_1000_NS12placeholders3_10E[1];
.global .align 1 .b8 _ZN34_INTERNAL_2907abf7_4_k_cu_1806ed9e6thrust24THRUST_300001_SM_1000_NS3seqE[1];

.visible .entry _Z18oddEvenSortingStepPiiii(
	.param .u64 .ptr .align 1 _Z18oddEvenSortingStepPiiii_param_0,
	.param .u32 _Z18oddEvenSortingStepPiiii_param_1,
	.param .u32 _Z18oddEvenSortingStepPiiii_param_2,
	.param .u32 _Z18oddEvenSortingStepPiiii_param_3
)
{
	.reg .pred 	%p<6>;
	.reg .b32 	%r<29>;
	.reg .b64 	%rd<6>;

	ld.param.u64 	%rd3, [_Z18oddEvenSortingStepPiiii_param_0];
	ld.param.u32 	%r13, [_Z18oddEvenSortingStepPiiii_param_1];
	ld.param.u32 	%r14, [_Z18oddEvenSortingStepPiiii_param_2];
	ld.param.u32 	%r15, [_Z18oddEvenSortingStepPiiii_param_3];
	mov.u32 	%r1, %ntid.x;
	mov.u32 	%r16, %ctaid.x;
	mov.u32 	%r17, %tid.x;
	mad.lo.s32 	%r18, %r1, %r16, %r17;
	mul.lo.s32 	%r27, %r15, %r18;
	setp.ge.s32 	%p1, %r27, %r14;
	@%p1 bra 	$L__BB0_7;
	shr.u32 	%r19, %r13, 31;
	add.s32 	%r20, %r13, %r19;
	and.b32  	%r21, %r20, -2;
	sub.s32 	%r3, %r13, %r21;
	mov.u32 	%r22, %nctaid.x;
	mul.lo.s32 	%r23, %r1, %r22;
	mul.lo.s32 	%r4, %r23, %r15;
	cvta.to.global.u64 	%rd4, %rd3;
	add.s64 	%rd1, %rd4, 4;
$L__BB0_2:
	add.s32 	%r28, %r27, %r3;
	add.s32 	%r24, %r28, 1;
	add.s32 	%r25, %r27, %r15;
	min.s32 	%r7, %r25, %r14;
	setp.ge.s32 	%p2, %r24, %r7;
	@%p2 bra 	$L__BB0_6;
$L__BB0_3:
	mul.wide.s32 	%rd5, %r28, 4;
	add.s64 	%rd2, %rd1, %rd5;
	ld.global.u32 	%r9, [%rd2+-4];
	ld.global.u32 	%r10, [%rd2];
	setp.le.s32 	%p3, %r9, %r10;
	@%p3 bra 	$L__BB0_5;
	st.global.u32 	[%rd2+-4], %r10;
	st.global.u32 	[%rd2], %r9;
$L__BB0_5:
	add.s32 	%r11, %r28, 2;
	add.s32 	%r26, %r28, 3;
	setp.lt.s32 	%p4, %r26, %r7;
	mov.u32 	%r28, %r11;
	@%p4 bra 	$L__BB0_3;
$L__BB0_6:
	add.s32 	%r27, %r27, %r4;
	setp.lt.s32 	%p5, %r27, %r14;
	@%p5 bra 	$L__BB0_2;
$L__BB0_7:
	ret;

}
	// .globl	_Z13bitonic_mergePiib
.visible .entry _Z13bitonic_mergePiib(
	.param .u64 .ptr .align 1 _Z13bitonic_mergePiib_param_0,
	.param .u32 _Z13bitonic_mergePiib_param_1,
	.param .u8 _Z13bitonic_mergePiib_param_2
)
{
	.reg .pred 	%p<48>;
	.reg .b16 	%rs<2>;
	.reg .b32 	%r<155>;
	.reg .b64 	%rd<15>;
	// demoted variable
	.shared .align 4 .b8 _ZZ3swpPiS_iiiiiE2sh[4096];
	ld.param.u64 	%rd4, [_Z13bitonic_mergePiib_param_0];
	ld.param.u32 	%r89, [_Z13bitonic_mergePiib_param_1];
	ld.param.s8 	%rs1, [_Z13bitonic_mergePiib_param_2];
	cvta.to.global.u64 	%rd1, %rd4;
	setp.eq.s16 	%p1, %rs1, 0;
	@%p1 bra 	$L__BB1_34;
	mov.u32 	%r90, %ctaid.x;
	shl.b32 	%r91, %r90, 10;
	or.b32  	%r153, %r91, 512;
	add.s32 	%r2, %r89, -1024;
	setp.ge.s32 	%p2, %r153, %r2;
	@%p2 bra 	$L__BB1_67;
	mov.u32 	%r3, %tid.x;
	shl.b32 	%r92, %r3, 2;
	mov.u32 	%r93, _ZZ3swpPiS_iiiiiE2sh;
	add.s32 	%r4, %r93, %r92;
	xor.b32  	%r5, %r3, 512;
	xor.b32  	%r6, %r3, 256;
	xor.b32  	%r94, %r92, 1024;
	add.s32 	%r7, %r93, %r94;
	xor.b32  	%r8, %r3, 128;
	xor.b32  	%r95, %r92, 512;
	add.s32 	%r9, %r93, %r95;
	xor.b32  	%r10, %r3, 64;
	xor.b32  	%r11, %r3, 32;
	xor.b32  	%r12, %r3, 16;
	xor.b32  	%r96, %r92, 64;
	add.s32 	%r13, %r93, %r96;
	xor.b32  	%r14, %r3, 8;
	xor.b32  	%r97, %r92, 32;
	add.s32 	%r15, %r93, %r97;
	xor.b32  	%r16, %r3, 4;
	xor.b32  	%r98, %r92, 16;
	add.s32 	%r17, %r93, %r98;
	xor.b32  	%r18, %r3, 2;
	xor.b32  	%r99, %r92, 8;
	add.s32 	%r19, %r93, %r99;
	xor.b32  	%r20, %r3, 1;
	mov.u32 	%r100, %nctaid.x;
	shl.b32 	%r21, %r100, 10;
	mul.wide.u32 	%rd8, %r3, 4;
$L__BB1_3:
	setp.le.u32 	%p3, %r5, %r3;
	setp.gt.u32 	%p4, %r3, 511;
	sub.s32 	%r101, 1535, %r3;
	selp.b32 	%r102, %r101, %r3, %p4;
	mul.wide.s32 	%rd5, %r153, 4;
	add.s64 	%rd2, %rd1, %rd5;
	mul.wide.u32 	%rd6, %r102, 4;
	add.s64 	%rd7, %rd2, %rd6;
	ld.global.u32 	%r103, [%rd7];
	st.shared.u32 	[%r4], %r103;
	bar.sync 	0;
	@%p3 bra 	$L__BB1_6;
	ld.shared.u32 	%r23, [%r4];
	shl.b32 	%r104, %r5, 2;
	add.s32 	%r106, %r93, %r104;
	ld.shared.u32 	%r24, [%r106];
	setp.le.s32 	%p5, %r23, %r24;
	@%p5 bra 	$L__BB1_6;
	st.shared.u32 	[%r4], %r24;
	shl.b32 	%r107, %r5, 2;
	add.s32 	%r109, %r93, %r107;
	st.shared.u32 	[%r109], %r23;
$L__BB1_6:
	setp.le.u32 	%p6, %r6, %r3;
	bar.sync 	0;
	@%p6 bra 	$L__BB1_9;
	ld.shared.u32 	%r25, [%r4];
	ld.shared.u32 	%r26, [%r7];
	setp.le.s32 	%p7, %r25, %r26;
	@%p7 bra 	$L__BB1_9;
	st.shared.u32 	[%r4], %r26;
	st.shared.u32 	[%r7], %r25;
$L__BB1_9:
	setp.le.u32 	%p8, %r8, %r3;
	bar.sync 	0;
	@%p8 bra 	$L__BB1_12;
	ld.shared.u32 	%r27, [%r4];
	ld.shared.u32 	%r28, [%r9];
	setp.le.s32 	%p9, %r27, %r28;
	@%p9 bra 	$L__BB1_12;
	st.shared.u32 	[%r4], %r28;
	st.shared.u32 	[%r9], %r27;
$L__BB1_12:
	setp.le.u32 	%p10, %r10, %r3;
	bar.sync 	0;
	@%p10 bra 	$L__BB1_15;
	ld.shared.u32 	%r29, [%r4];
	shl.b32 	%r110, %r10, 2;
	add.s32 	%r112, %r93, %r110;
	ld.shared.u32 	%r30, [%r112];
	setp.le.s32 	%p11, %r29, %r30;
	@%p11 bra 	$L__BB1_15;
	st.shared.u32 	[%r4], %r30;
	shl.b32 	%r113, %r10, 2;
	add.s32 	%r115, %r93, %r113;
	st.shared.u32 	[%r115], %r29;
$L__BB1_15:
	setp.le.u32 	%p12, %r11, %r3;
	bar.sync 	0;
	@%p12 bra 	$L__BB1_18;
	ld.shared.u32 	%r31, [%r4];
	shl.b32 	%r116, %r11, 2;
	add.s32 	%r118, %r93, %r116;
	ld.shared.u32 	%r32, [%r118];
	setp.le.s32 	%p13, %r31, %r32;
	@%p13 bra 	$L__BB1_18;
	st.shared.u32 	[%r4], %r32;
	shl.b32 	%r119, %r11, 2;
	add.s32 	%r121, %r93, %r119;
	st.shared.u32 	[%r121], %r31;
$L__BB1_18:
	setp.le.u32 	%p14, %r12, %r3;
	bar.sync 	0;
	@%p14 bra 	$L__BB1_21;
	ld.shared.u32 	%r33, [%r4];
	ld.shared.u32 	%r34, [%r13];
	setp.le.s32 	%p15, %r33, %r34;
	@%p15 bra 	$L__BB1_21;
	st.shared.u32 	[%r4], %r34;
	st.shared.u32 	[%r13], %r33;
$L__BB1_21:
	setp.le.u32 	%p16, %r14, %r3;
	bar.sync 	0;
	@%p16 bra 	$L__BB1_24;
	ld.shared.u32 	%r35, [%r4];
	ld.shared.u32 	%r36, [%r15];
	setp.le.s32 	%p17, %r35, %r36;
	@%p17 bra 	$L__BB1_24;
	st.shared.u32 	[%r4], %r36;
	st.shared.u32 	[%r15], %r35;
$L__BB1_24:
	setp.le.u32 	%p18, %r16, %r3;
	bar.sync 	0;
	@%p18 bra 	$L__BB1_27;
	ld.shared.u32 	%r37, [%r4];
	ld.shared.u32 	%r38, [%r17];
	setp.le.s32 	%p19, %r37, %r38;
	@%p19 bra 	$L__BB1_27;
	st.shared.u32 	[%r4], %r38;
	st.shared.u32 	[%r17], %r37;
$L__BB1_27:
	setp.le.u32 	%p20, %r18, %r3;
	bar.sync 	0;
	@%p20 bra 	$L__BB1_30;
	ld.shared.u32 	%r39, [%r4];
	ld.shared.u32 	%r40, [%r19];
	setp.le.s32 	%p21, %r39, %r40;
	@%p21 bra 	$L__BB1_30;
	st.shared.u32 	[%r4], %r40;
	st.shared.u32 	[%r19], %r39;
$L__BB1_30:
	setp.le.u32 	%p22, %r20, %r3;
	bar.sync 	0;
	@%p22 bra 	$L__BB1_33;
	ld.shared.u32 	%r41, [%r4];
	shl.b32 	%r122, %r20, 2;
	add.s32 	%r42, %r93, %r122;
	ld.shared.u32 	%r43, [%r42];
	setp.le.s32 	%p23, %r41, %r43;
	@%p23 bra 	$L__BB1_33;
	st.shared.u32 	[%r4], %r43;
	st.shared.u32 	[%r42], %r41;
$L__BB1_33:
	bar.sync 	0;
	ld.shared.u32 	%r124, [%r4];
	add.s64 	%rd9, %rd2, %rd8;
	st.global.u32 	[%rd9], %r124;
	add.s32 	%r153, %r153, %r21;
	setp.lt.s32 	%p24, %r153, %r2;
	@%p24 bra 	$L__BB1_3;
	bra.uni 	$L__BB1_67;
$L__BB1_34:
	mov.u32 	%r125, %ctaid.x;
	shl.b32 	%r154, %r125, 10;
	setp.ge.s32 	%p25, %r154, %r89;
	@%p25 bra 	$L__BB1_67;
	mov.u32 	%r46, %tid.x;
	shl.b32 	%r126, %r46, 2;
	mov.u32 	%r127, _ZZ3swpPiS_iiiiiE2sh;
	add.s32 	%r47, %r127, %r126;
	xor.b32  	%r48, %r46, 512;
	xor.b32  	%r128, %r126, 2048;
	add.s32 	%r49, %r127, %r128;
	xor.b32  	%r50, %r46, 256;
	xor.b32  	%r129, %r126, 1024;
	add.s32 	%r51, %r127, %r129;
	xor.b32  	%r52, %r46, 128;
	xor.b32  	%r130, %r126, 512;
	add.s32 	%r53, %r127, %r130;
	xor.b32  	%r54, %r46, 64;
	xor.b32  	%r131, %r126, 256;
	add.s32 	%r55, %r127, %r131;
	xor.b32  	%r56, %r46, 32;
	xor.b32  	%r132, %r126, 128;
	add.s32 	%r57, %r127, %r132;
	xor.b32  	%r58, %r46, 16;
	xor.b32  	%r133, %r126, 64;
	add.s32 	%r59, %r127, %r133;
	xor.b32  	%r60, %r46, 8;
	xor.b32  	%r134, %r126, 32;
	add.s32 	%r61, %r127, %r134;
	xor.b32  	%r62, %r46, 4;
	xor.b32  	%r135, %r126, 16;
	add.s32 	%r63, %r127, %r135;
	xor.b32  	%r64, %r46, 2;
	xor.b32  	%r65, %r46, 1;
	mov.u32 	%r136, %nctaid.x;
	shl.b32 	%r66, %r136, 10;
	mul.wide.u32 	%rd13, %r46, 4;
$L__BB1_36:
	setp.le.u32 	%p26, %r48, %r46;
	setp.gt.u32 	%p27, %r46, 511;
	sub.s32 	%r137, 1535, %r46;
	selp.b32 	%r138, %r137, %r46, %p27;
	mul.wide.s32 	%rd10, %r154, 4;
	add.s64 	%rd3, %rd1, %rd10;
	mul.wide.u32 	%rd11, %r138, 4;
	add.s64 	%rd12, %rd3, %rd11;
	ld.global.u32 	%r139, [%rd12];
	st.shared.u32 	[%r47], %r139;
	bar.sync 	0;
	@%p26 bra 	$L__BB1_39;
	ld.shared.u32 	%r68, [%r47];
	ld.shared.u32 	%r69, [%r49];
	setp.le.s32 	%p28, %r68, %r69;
	@%p28 bra 	$L__BB1_39;
	st.shared.u32 	[%r47], %r69;
	st.shared.u32 	[%r49], %r68;
$L__BB1_39:
	setp.le.u32 	%p29, %r50, %r46;
	bar.sync 	0;
	@%p29 bra 	$L__BB1_42;
	ld.shared.u32 	%r70, [%r47];
	ld.shared.u32 	%r71, [%r51];
	setp.le.s32 	%p30, %r70, %r71;
	@%p30 bra 	$L__BB1_42;
	st.shared.u32 	[%r47], %r71;
	st.shared.u32 	[%r51], %r70;
$L__BB1_42:
	setp.le.u32 	%p31, %r52, %r46;
	bar.sync 	0;
	@%p31 bra 	$L__BB1_45;
	ld.shared.u32 	%r72, [%r47];
	ld.shared.u32 	%r73, [%r53];
	setp.le.s32 	%p32, %r72, %r73;
	@%p32 bra 	$L__BB1_45;
	st.shared.u32 	[%r47], %r73;
	st.shared.u32 	[%r53], %r72;
$L__BB1_45:
	setp.le.u32 	%p33, %r54, %r46;
	bar.sync 	0;
	@%p33 bra 	$L__BB1_48;
	ld.shared.u32 	%r74, [%r47];
	ld.shared.u32 	%r75, [%r55];
	setp.le.s32 	%p34, %r74, %r75;
	@%p34 bra 	$L__BB1_48;
	st.shared.u32 	[%r47], %r75;
	st.shared.u32 	[%r55], %r74;
$L__BB1_48:
	setp.le.u32 	%p35, %r56, %r46;
	bar.sync 	0;
	@%p35 bra 	$L__BB1_51;
	ld.shared.u32 	%r76, [%r47];
	ld.shared.u32 	%r77, [%r57];
	setp.le.s32 	%p36, %r76, %r77;
	@%p36 bra 	$L__BB1_51;
	st.shared.u32 	[%r47], %r77;
	st.shared.u32 	[%r57], %r76;
$L__BB1_51:
	setp.le.u32 	%p37, %r58, %r46;
	bar.sync 	0;
	@%p37 bra 	$L__BB1_54;
	ld.shared.u32 	%r78, [%r47];
	ld.shared.u32 	%r79, [%r59];
	setp.le.s32 	%p38, %r78, %r79;
	@%p38 bra 	$L__BB1_54;
	st.shared.u32 	[%r47], %r79;
	st.shared.u32 	[%r59], %r78;
$L__BB1_54:
	setp.le.u32 	%p39, %r60, %r46;
	bar.sync 	0;
	@%p39 bra 	$L__BB1_57;
	ld.shared.u32 	%r80, [%r47];
	ld.shared.u32 	%r81, [%r61];
	setp.le.s32 	%p40, %r80, %r81;
	@%p40 bra 	$L__BB1_57;
	st.shared.u32 	[%r47], %r81;
	st.shared.u32 	[%r61], %r80;
$L__BB1_57:
	setp.le.u32 	%p41, %r62, %r46;
	bar.sync 	0;
	@%p41 bra 	$L__BB1_60;
	ld.shared.u32 	%r82, [%r47];
	ld.shared.u32 	%r83, [%r63];
	setp.le.s32 	%p42, %r82, %r83;
	@%p42 bra 	$L__BB1_60;
	st.shared.u32 	[%r47], %r83;
	st.shared.u32 	[%r63], %r82;
$L__BB1_60:
	setp.le.u32 	%p43, %r64, %r46;
	bar.sync 	0;
	@%p43 bra 	$L__BB1_63;
	ld.shared.u32 	%r84, [%r47];
	shl.b32 	%r140, %r64, 2;
	mov.u32 	%r141, _ZZ3swpPiS_iiiiiE2sh;
	add.s32 	%r142, %r141, %r140;
	ld.shared.u32 	%r85, [%r142];
	setp.le.s32 	%p44, %r84, %r85;
	@%p44 bra 	$L__BB1_63;
	st.shared.u32 	[%r47], %r85;
	shl.b32 	%r143, %r64, 2;
	mov.u32 	%r144, _ZZ3swpPiS_iiiiiE2sh;
	add.s32 	%r145, %r144, %r143;
	st.shared.u32 	[%r145], %r84;
$L__BB1_63:
	setp.le.u32 	%p45, %r65, %r46;
	bar.sync 	0;
	@%p45 bra 	$L__BB1_66;
	ld.shared.u32 	%r86, [%r47];
	shl.b32 	%r146, %r65, 2;
	mov.u32 	%r147, _ZZ3swpPiS_iiiiiE2sh;
	add.s32 	%r148, %r147, %r146;
	ld.shared.u32 	%r87, [%r148];
	setp.le.s32 	%p46, %r86, %r87;
	@%p46 bra 	$L__BB1_66;
	st.shared.u32 	[%r47], %r87;
	shl.b32 	%r149, %r65, 2;
	mov.u32 	%r150, _ZZ3swpPiS_iiiiiE2sh;
	add.s32 	%r151, %r150, %r149;
	st.shared.u32 	[%r151], %r86;
$L__BB1_66:
	bar.sync 	0;
	ld.shared.u32 	%r152, [%r47];
	add.s64 	%rd14, %rd3, %rd13;
	st.global.u32 	[%rd14], %r152;
	add.s32 	%r154, %r154, %r66;
	setp.lt.s32 	%p47, %r154, %r89;
	@%p47 bra 	$L__BB1_36;
$L__BB1_67:
	ret;

}
	// .globl	_ZN3cub18CUB_300001_SM_10006detail11EmptyKernelIvEEvv
.visible .entry _ZN3cub18CUB_300001_SM_10006detail11EmptyKernelIvEEvv()
{


	ret;

}


// ===== COMPILED SASS (sm_100) =====

	.target	sm_100

	.elftype	@"ET_EXEC"


//--------------------- .note.nv.tkinfo           --------------------------
	.section	.note.nv.tkinfo,"",@"SHT_NOTE"
	.sectionflags	@"SHF_NOTE_NV_TKINFO"
	.tkinfo
        /*0018*/ 	.word	0x00000002
        /*0030*/ 	.string	""
        /*0030*/ 	.string	"ptxas"
        /*0030*/ 	.string	"Cuda compilation tools, release 13.0, V13.0.88"
        /*0030*/ 	.string	"Build cuda_13.0.r13.0/compiler.36424714_0"
        /*0030*/ 	.string	"-arch sm_100 -m 64 "



//--------------------- .note.nv.cuinfo           --------------------------
	.section	.note.nv.cuinfo,"",@"SHT_NOTE"
	.sectionflags	@"SHF_NOTE_NV_CUINFO"
        /*0018*/ 	.short	0x0002
        /*001a*/ 	.short	0x0064
        /*001c*/ 	.short	0x0082
	.zero		2


//--------------------- .nv.info                  --------------------------
	.section	.nv.info,"",@"SHT_CUDA_INFO"
	.align	4


	//----- nvinfo : EIATTR_REGCOUNT
	.align		4
        /*0000*/ 	.byte	0x04, 0x2f
        /*0002*/ 	.short	(.L_44 - .L_43)
	.align		4
.L_43:
        /*0004*/ 	.word	index@(_Z18oddEvenSortingStepPiiii)
        /*0008*/ 	.word	0x0000000b


	//----- nvinfo : EIATTR_FRAME_SIZE
	.align		4
.L_44:
        /*000c*/ 	.byte	0x04, 0x11
        /*000e*/ 	.short	(.L_46 - .L_45)
	.align		4
.L_45:
        /*0010*/ 	.word	index@(_Z18oddEvenSortingStepPiiii)
        /*0014*/ 	.word	0x00000000


	//----- nvinfo : EIATTR_REGCOUNT
	.align		4
.L_46:
        /*0018*/ 	.byte	0x04, 0x2f
        /*001a*/ 	.short	(.L_48 - .L_47)
	.align		4
.L_47:
        /*001c*/ 	.word	index@(_Z13bitonic_mergePiib)
        /*0020*/ 	.word	0x0000001d


	//----- nvinfo : EIATTR_FRAME_SIZE
	.align		4
.L_48:
        /*0024*/ 	.byte	0x04, 0x11
        /*0026*/ 	.short	(.L_50 - .L_49)
	.align		4
.L_49:
        /*0028*/ 	.word	index@(_Z13bitonic_mergePiib)
        /*002c*/ 	.word	0x00000000


	//----- nvinfo : EIATTR_REGCOUNT
	.align		4
.L_50:
        /*0030*/ 	.byte	0x04, 0x2f
        /*0032*/ 	.short	(.L_52 - .L_51)
	.align		4
.L_51:
        /*0034*/ 	.word	index@(_ZN3cub18CUB_300001_SM_10006detail11EmptyKernelIvEEvv)
        /*0038*/ 	.word	0x00000004


	//----- nvinfo : EIATTR_FRAME_SIZE
	.align		4
.L_52:
        /*003c*/ 	.byte	0x04, 0x11
        /*003e*/ 	.short	(.L_54 - .L_53)
	.align		4
.L_53:
        /*0040*/ 	.word	index@(_ZN3cub18CUB_300001_SM_10006detail11EmptyKernelIvEEvv)
        /*0044*/ 	.word	0x00000000


	//----- nvinfo : EIATTR_MIN_STACK_SIZE
	.align		4
.L_54:
        /*0048*/ 	.byte	0x04, 0x12
        /*004a*/ 	.short	(.L_56 - .L_55)
	.align		4
.L_55:
        /*004c*/ 	.word	index@(_ZN3cub18CUB_300001_SM_10006detail11EmptyKernelIvEEvv)
        /*0050*/ 	.word	0x00000000


	//----- nvinfo : EIATTR_MIN_STACK_SIZE
	.align		4
.L_56:
        /*0054*/ 	.byte	0x04, 0x12
        /*0056*/ 	.short	(.L_58 - .L_57)
	.align		4
.L_57:
        /*0058*/ 	.word	index@(_Z13bitonic_mergePiib)
        /*005c*/ 	.word	0x00000000


	//----- nvinfo : EIATTR_MIN_STACK_SIZE
	.align		4
.L_58:
        /*0060*/ 	.byte	0x04, 0x12
        /*0062*/ 	.short	(.L_60 - .L_59)
	.align		4
.L_59:
        /*0064*/ 	.word	index@(_Z18oddEvenSortingStepPiiii)
        /*0068*/ 	.word	0x00000000
.L_60:


//--------------------- .nv.compat                --------------------------
	.section	.nv.compat,"",@"SHT_CUDA_COMPAT_INFO"
	.align	4
        /*0000*/ 	.byte	0x02, 0x09, 0x00, 0x00, 0x02, 0x02, 0x01, 0x00, 0x02, 0x05, 0x05, 0x00, 0x03, 0x07, 0x01, 0x01
        /*0010*/ 	.byte	0x02, 0x03, 0x00, 0x00, 0x02, 0x06, 0x01, 0x00, 0x04, 0x0b, 0x08, 0x00, 0x09, 0x00, 0x00, 0x00
        /*0020*/ 	.byte	0x00, 0x00, 0x00, 0x00


//--------------------- .nv.info._ZN3cub18CUB_300001_SM_10006detail11EmptyKernelIvEEvv --------------------------
	.section	.nv.info._ZN3cub18CUB_300001_SM_10006detail11EmptyKernelIvEEvv,"",@"SHT_CUDA_INFO"
	.sectionflags	@""
	.align	4


	//----- nvinfo : EIATTR_CUDA_API_VERSION
	.align		4
        /*0000*/ 	.byte	0x04, 0x37
        /*0002*/ 	.short	(.L_62 - .L_61)
.L_61:
        /*0004*/ 	.word	0x00000082


	//----- nvinfo : EIATTR_SPARSE_MMA_MASK
	.align		4
.L_62:
        /*0008*/ 	.byte	0x03, 0x50
        /*000a*/ 	.short	0x0000


	//----- nvinfo : EIATTR_MAXREG_COUNT
	.align		4
        /*000c*/ 	.byte	0x03, 0x1b
        /*000e*/ 	.short	0x00ff


	//----- nvinfo : EIATTR_MERCURY_ISA_VERSION
	.align		4
        /*0010*/ 	.byte	0x03, 0x5f
        /*0012*/ 	.short	0x0101


	//----- nvinfo : EIATTR_VRC_CTA_INIT_COUNT
	.align		4
        /*0014*/ 	.byte	0x02, 0x4a
	.zero		1
	.zero		1


	//----- nvinfo : EIATTR_EXIT_INSTR_OFFSETS
	.align		4
        /*0018*/ 	.byte	0x04, 0x1c
        /*001a*/ 	.short	(.L_64 - .L_63)


	//   ....[0]....
.L_63:
        /*001c*/ 	.word	0x00000010


	//----- nvinfo : EIATTR_SW_WAR
	.align		4
.L_64:
        /*0020*/ 	.byte	0x04, 0x36
        /*0022*/ 	.short	(.L_66 - .L_65)
.L_65:
        /*0024*/ 	.word	0x00000008
.L_66:


//--------------------- .nv.info._Z13bitonic_mergePiib --------------------------
	.section	.nv.info._Z13bitonic_mergePiib,"",@"SHT_CUDA_INFO"
	.sectionflags	@""
	.align	4


	//----- nvinfo : EIATTR_CUDA_API_VERSION
	.align		4
        /*0000*/ 	.byte	0x04, 0x37
        /*0002*/ 	.short	(.L_68 - .L_67)
.L_67:
        /*0004*/ 	.word	0x00000082


	//----- nvinfo : EIATTR_KPARAM_INFO
	.align		4
.L_68:
        /*0008*/ 	.byte	0x04, 0x17
        /*000a*/ 	.short	(.L_70 - .L_69)
.L_69:
        /*000c*/ 	.word	0x00000000
        /*0010*/ 	.short	0x0002
        /*0012*/ 	.short	0x000c
        /*0014*/ 	.byte	0x00, 0xf0, 0x05, 0x00


	//----- nvinfo : EIATTR_KPARAM_INFO
	.align		4
.L_70:
        /*0018*/ 	.byte	0x04, 0x17
        /*001a*/ 	.short	(.L_72 - .L_71)
.L_71:
        /*001c*/ 	.word	0x00000000
        /*0020*/ 	.short	0x0001
        /*0022*/ 	.short	0x0008
        /*0024*/ 	.byte	0x00, 0xf0, 0x11, 0x00


	//----- nvinfo : EIATTR_KPARAM_INFO
	.align		4
.L_72:
        /*0028*/ 	.byte	0x04, 0x17
        /*002a*/ 	.short	(.L_74 - .L_73)
.L_73:
        /*002c*/ 	.word	0x00000000
        /*0030*/ 	.short	0x0000
        /*0032*/ 	.short	0x0000
        /*0034*/ 	.byte	0x00, 0xf5, 0x21, 0x00


	//----- nvinfo : EIATTR_SPARSE_MMA_MASK
	.align		4
.L_74:
        /*0038*/ 	.byte	0x03, 0x50
        /*003a*/ 	.short	0x0000


	//----- nvinfo : EIATTR_MAXREG_COUNT
	.align		4
        /*003c*/ 	.byte	0x03, 0x1b
        /*003e*/ 	.short	0x00ff


	//----- nvinfo : EIATTR_NUM_BARRIERS
	.align		4
        /*0040*/ 	.byte	0x02, 0x4c
        /*0042*/ 	.byte	0x01
	.zero		1


	//----- nvinfo : EIATTR_MERCURY_ISA_VERSION
	.align		4
        /*0044*/ 	.byte	0x03, 0x5f
        /*0046*/ 	.short	0x0101


	//----- nvinfo : EIATTR_VRC_CTA_INIT_COUNT
	.align		4
        /*0048*/ 	.byte	0x02, 0x4a
	.zero		1
	.zero		1


	//----- nvinfo : EIATTR_EXIT_INSTR_OFFSETS
	.align		4
        /*004c*/ 	.byte	0x04, 0x1c
        /*004e*/ 	.short	(.L_76 - .L_75)


	//   ....[0]....
.L_75:
        /*0050*/ 	.word	0x000000b0


	//   ....[1]....
        /*0054*/ 	.word	0x000009f0


	//   ....[2]....
        /*0058*/ 	.word	0x00000a40


	//   ....[3]....
        /*005c*/ 	.word	0x00001400


	//----- nvinfo : EIATTR_CRS_STACK_SIZE
	.align		4
.L_76:
        /*0060*/ 	.byte	0x04, 0x1e
        /*0062*/ 	.short	(.L_78 - .L_77)
.L_77:
        /*0064*/ 	.word	0x00000000


	//----- nvinfo : EIATTR_CBANK_PARAM_SIZE
	.align		4
.L_78:
        /*0068*/ 	.byte	0x03, 0x19
        /*006a*/ 	.short	0x000d


	//----- nvinfo : EIATTR_PARAM_CBANK
	.align		4
        /*006c*/ 	.byte	0x04, 0x0a
        /*006e*/ 	.short	(.L_80 - .L_79)
	.align		4
.L_79:
        /*0070*/ 	.word	index@(.nv.constant0._Z13bitonic_mergePiib)
        /*0074*/ 	.short	0x0380
        /*0076*/ 	.short	0x000d


	//----- nvinfo : EIATTR_SW_WAR
	.align		4
.L_80:
        /*0078*/ 	.byte	0x04, 0x36
        /*007a*/ 	.short	(.L_82 - .L_81)
.L_81:
        /*007c*/ 	.word	0x00000008
.L_82:


//--------------------- .nv.info._Z18oddEvenSortingStepPiiii --------------------------
	.section	.nv.info._Z18oddEvenSortingStepPiiii,"",@"SHT_CUDA_INFO"
	.sectionflags	@""
	.align	4


	//----- nvinfo : EIATTR_CUDA_API_VERSION
	.align		4
        /*0000*/ 	.byte	0x04, 0x37
        /*0002*/ 	.short	(.L_84 - .L_83)
.L_83:
        /*0004*/ 	.word	0x00000082


	//----- nvinfo : EIATTR_KPARAM_INFO
	.align		4
.L_84:
        /*0008*/ 	.byte	0x04, 0x17
        /*000a*/ 	.short	(.L_86 - .L_85)
.L_85:
        /*000c*/ 	.word	0x00000000
        /*0010*/ 	.short	0x0003
        /*0012*/ 	.short	0x0010
        /*0014*/ 	.byte	0x00, 0xf0, 0x11, 0x00


	//----- nvinfo : EIATTR_KPARAM_INFO
	.align		4
.L_86:
        /*0018*/ 	.byte	0x04, 0x17
        /*001a*/ 	.short	(.L_88 - .L_87)
.L_87:
        /*001c*/ 	.word	0x00000000
        /*0020*/ 	.short	0x0002
        /*0022*/ 	.short	0x000c
        /*0024*/ 	.byte	0x00, 0xf0, 0x11, 0x00


	//----- nvinfo : EIATTR_KPARAM_INFO
	.align		4
.L_88:
        /*0028*/ 	.byte	0x04, 0x17
        /*002a*/ 	.short	(.L_90 - .L_89)
.L_89:
        /*002c*/ 	.word	0x00000000
        /*0030*/ 	.short	0x0001
        /*0032*/ 	.short	0x0008
        /*0034*/ 	.byte	0x00, 0xf0, 0x11, 0x00


	//----- nvinfo : EIATTR_KPARAM_INFO
	.align		4
.L_90:
        /*0038*/ 	.byte	0x04, 0x17
        /*003a*/ 	.short	(.L_92 - .L_91)
.L_91:
        /*003c*/ 	.word	0x00000000
        /*0040*/ 	.short	0x0000
        /*0042*/ 	.short	0x0000
        /*0044*/ 	.byte	0x00, 0xf5, 0x21, 0x00


	//----- nvinfo : EIATTR_SPARSE_MMA_MASK
	.align		4
.L_92:
        /*0048*/ 	.byte	0x03, 0x50
        /*004a*/ 	.short	0x0000


	//----- nvinfo : EIATTR_MAXREG_COUNT
	.align		4
        /*004c*/ 	.byte	0x03, 0x1b
        /*004e*/ 	.short	0x00ff


	//----- nvinfo : EIATTR_MERCURY_ISA_VERSION
	.align		4
        /*0050*/ 	.byte	0x03, 0x5f
        /*0052*/ 	.short	0x0101


	//----- nvinfo : EIATTR_VRC_CTA_INIT_COUNT
	.align		4
        /*0054*/ 	.byte	0x02, 0x4a
	.zero		1
	.zero		1


	//----- nvinfo : EIATTR_EXIT_INSTR_OFFSETS
	.align		4
        /*0058*/ 	.byte	0x04, 0x1c
        /*005a*/ 	.short	(.L_94 - .L_93)


	//   ....[0]....
.L_93:
        /*005c*/ 	.word	0x00000090


	//   ....[1]....
        /*0060*/ 	.word	0x000002d0


	//----- nvinfo : EIATTR_CRS_STACK_SIZE
	.align		4
.L_94:
        /*0064*/ 	.byte	0x04, 0x1e
        /*0066*/ 	.short	(.L_96 - .L_95)
.L_95:
        /*0068*/ 	.word	0x00000000


	//----- nvinfo : EIATTR_CBANK_PARAM_SIZE
	.align		4
.L_96:
        /*006c*/ 	.byte	0x03, 0x19
        /*006e*/ 	.short	0x0014


	//----- nvinfo : EIATTR_PARAM_CBANK
	.align		4
        /*0070*/ 	.byte	0x04, 0x0a
        /*0072*/ 	.short	(.L_98 - .L_97)
	.align		4
.L_97:
        /*0074*/ 	.word	index@(.nv.constant0._Z18oddEvenSortingStepPiiii)
        /*0078*/ 	.short	0x0380
        /*007a*/ 	.short	0x0014


	//----- nvinfo : EIATTR_SW_WAR
	.align		4
.L_98:
        /*007c*/ 	.byte	0x04, 0x36
        /*007e*/ 	.short	(.L_100 - .L_99)
.L_99:
        /*0080*/ 	.word	0x00000008
.L_100:


//--------------------- .nv.callgraph             --------------------------
	.section	.nv.callgraph,"",@"SHT_CUDA_CALLGRAPH"
	.align	4
	.sectionentsize	8
	.align		4
        /*0000*/ 	.word	0x00000000
	.align		4
        /*0004*/ 	.word	0xffffffff
	.align		4
        /*0008*/ 	.word	0x00000000
	.align		4
        /*000c*/ 	.word	0xfffffffe
	.align		4
        /*0010*/ 	.word	0x00000000
	.align		4
        /*0014*/ 	.word	0xfffffffd
	.align		4
        /*0018*/ 	.word	0x00000000
	.align		4
        /*001c*/ 	.word	0xfffffffc


//--------------------- .nv.constant4             --------------------------
	.section	.nv.constant4,"a",@progbits
	.align	8
	.align		8
.nv.constant4:
        /*0000*/ 	.dword	_ZN34_INTERNAL_2907abf7_4_k_cu_1806ed9e4cuda3std3__45__cpo5beginE
	.align		8
        /*0008*/ 	.dword	_ZN34_INTERNAL_2907abf7_4_k_cu_1806ed9e4cuda3std3__45__cpo3endE
	.align		8
        /*0010*/ 	.dword	_ZN34_INTERNAL_2907abf7_4_k_cu_1806ed9e4cuda3std3__45__cpo6cbeginE
	.align		8
        /*0018*/ 	.dword	_ZN34_INTERNAL_2907abf7_4_k_cu_1806ed9e4cuda3std3__45__cpo4cendE
	.align		8
        /*0020*/ 	.dword	_ZN34_INTERNAL_2907abf7_4_k_cu_1806ed9e4cuda3std3__45__cpo6rbeginE
	.align		8
        /*0028*/ 	.dword	_ZN34_INTERNAL_2907abf7_4_k_cu_1806ed9e4cuda3std3__45__cpo4rendE
	.align		8
        /*0030*/ 	.dword	_ZN34_INTERNAL_2907abf7_4_k_cu_1806ed9e4cuda3std3__45__cpo7crbeginE
	.align		8
        /*0038*/ 	.dword	_ZN34_INTERNAL_2907abf7_4_k_cu_1806ed9e4cuda3std3__45__cpo5crendE
	.align		8
        /*0040*/ 	.dword	_ZN34_INTERNAL_2907abf7_4_k_cu_1806ed9e4cuda3std3__436_GLOBAL__N__2907abf7_4_k_cu_1806ed9e6ignoreE
	.align		8
        /*0048*/ 	.dword	_ZN34_INTERNAL_2907abf7_4_k_cu_1806ed9e4cuda3std3__419piecewise_constructE
	.align		8
        /*0050*/ 	.dword	_ZN34_INTERNAL_2907abf7_4_k_cu_1806ed9e4cuda3std3__48in_placeE
	.align		8
        /*0058*/ 	.dword	_ZN34_INTERNAL_2907abf7_4_k_cu_1806ed9e4cuda3std3__420unreachable_sentinelE
	.align		8
        /*0060*/ 	.dword	_ZN34_INTERNAL_2907abf7_4_k_cu_1806ed9e4cuda3std3__47nulloptE
	.align		8
        /*0068*/ 	.dword	_ZN34_INTERNAL_2907abf7_4_k_cu_1806ed9e4cuda3std3__48unexpectE
	.align		8
        /*0070*/ 	.dword	_ZN34_INTERNAL_2907abf7_4_k_cu_1806ed9e4cuda3std6ranges3__45__cpo4swapE
	.align		8
        /*0078*/ 	.dword	_ZN34_INTERNAL_2907abf7_4_k_cu_1806ed9e4cuda3std6ranges3__45__cpo9iter_moveE
	.align		8
        /*0080*/ 	.dword	_ZN34_INTERNAL_2907abf7_4_k_cu_1806ed9e4cuda3std6ranges3__45__cpo5beginE
	.align		8
        /*0088*/ 	.dword	_ZN34_INTERNAL_2907abf7_4_k_cu_1806ed9e4cuda3std6ranges3__45__cpo3endE
	.align		8
        /*0090*/ 	.dword	_ZN34_INTERNAL_2907abf7_4_k_cu_1806ed9e4cuda3std6ranges3__45__cpo6cbeginE
	.align		8
        /*0098*/ 	.dword	_ZN34_INTERNAL_2907abf7_4_k_cu_1806ed9e4cuda3std6ranges3__45__cpo4cendE
	.align		8
        /*00a0*/ 	.dword	_ZN34_INTERNAL_2907abf7_4_k_cu_1806ed9e4cuda3std6ranges3__45__cpo7advanceE
	.align		8
        /*00a8*/ 	.dword	_ZN34_INTERNAL_2907abf7_4_k_cu_1806ed9e4cuda3std6ranges3__45__cpo9iter_swapE
	.align		8
        /*00b0*/ 	.dword	_ZN34_INTERNAL_2907abf7_4_k_cu_1806ed9e4cuda3std6ranges3__45__cpo4nextE
	.align		8
        /*00b8*/ 	.dword	_ZN34_INTERNAL_2907abf7_4_k_cu_1806ed9e4cuda3std6ranges3__45__cpo4prevE
	.align		8
        /*00c0*/ 	.dword	_ZN34_INTERNAL_2907abf7_4_k_cu_1806ed9e4cuda3std6ranges3__45__cpo4dataE
	.align		8
        /*00c8*/ 	.dword	_ZN34_INTERNAL_2907abf7_4_k_cu_1806ed9e4cuda3std6ranges3__45__cpo5cdataE
	.align		8
        /*00d0*/ 	.dword	_ZN34_INTERNAL_2907abf7_4_k_cu_1806ed9e4cuda3std6ranges3__45__cpo4sizeE
	.align		8
        /*00d8*/ 	.dword	_ZN34_INTERNAL_2907abf7_4_k_cu_1806ed9e4cuda3std6ranges3__45__cpo5ssizeE
	.align		8
        /*00e0*/ 	.dword	_ZN34_INTERNAL_2907abf7_4_k_cu_1806ed9e4cuda3std6ranges3__45__cpo8distanceE
	.align		8
        /*00e8*/ 	.dword	_ZN34_INTERNAL_2907abf7_4_k_cu_1806ed9e6thrust24THRUST_300001_SM_1000_NS8cuda_cub3parE
	.align		8
        /*00f0*/ 	.dword	_ZN34_INTERNAL_2907abf7_4_k_cu_1806ed9e6thrust24THRUST_300001_SM_1000_NS8cuda_cub10par_nosyncE
	.align		8
        /*00f8*/ 	.dword	_ZN34_INTERNAL_2907abf7_4_k_cu_1806ed9e6thrust24THRUST_300001_SM_1000_NS6system6detail10sequential3seqE
	.align		8
        /*0100*/ 	.dword	_ZN34_INTERNAL_2907abf7_4_k_cu_1806ed9e6thrust24THRUST_300001_SM_1000_NS12placeholders2_1E
	.align		8
        /*0108*/ 	.dword	_ZN34_INTERNAL_2907abf7_4_k_cu_1806ed9e6thrust24THRUST_300001_SM_1000_NS12placeholders2_2E
	.align		8
        /*0110*/ 	.dword	_ZN34_INTERNAL_2907abf7_4_k_cu_1806ed9e6thrust24THRUST_300001_SM_1000_NS12placeholders2_3E
	.align		8
        /*0118*/ 	.dword	_ZN34_INTERNAL_2907abf7_4_k_cu_1806ed9e6thrust24THRUST_300001_SM_1000_NS12placeholders2_4E
	.align		8
        /*0120*/ 	.dword	_ZN34_INTERNAL_2907abf7_4_k_cu_1806ed9e6thrust24THRUST_300001_SM_1000_NS12placeholders2_5E
	.align		8
        /*0128*/ 	.dword	_ZN34_INTERNAL_2907abf7_4_k_cu_1806ed9e6thrust24THRUST_300001_SM_1000_NS12placeholders2_6E
	.align		8
        /*0130*/ 	.dword	_ZN34_INTERNAL_2907abf7_4_k_cu_1806ed9e6thrust24THRUST_300001_SM_1000_NS12placeholders2_7E
	.align		8
        /*0138*/ 	.dword	_ZN34_INTERNAL_2907abf7_4_k_cu_1806ed9e6thrust24THRUST_300001_SM_1000_NS12placeholders2_8E
	.align		8
        /*0140*/ 	.dword	_ZN34_INTERNAL_2907abf7_4_k_cu_1806ed9e6thrust24THRUST_300001_SM_1000_NS12placeholders2_9E
	.align		8
        /*0148*/ 	.dword	_ZN34_INTERNAL_2907abf7_4_k_cu_1806ed9e6thrust24THRUST_300001_SM_1000_NS12placeholders3_10E
	.align		8
        /*0150*/ 	.dword	_ZN34_INTERNAL_2907abf7_4_k_cu_1806ed9e6thrust24THRUST_300001_SM_1000_NS3seqE


//--------------------- .text._ZN3cub18CUB_300001_SM_10006detail11EmptyKernelIvEEvv --------------------------
	.section	.text._ZN3cub18CUB_300001_SM_10006detail11EmptyKernelIvEEvv,"ax",@progbits
	.align	128
        .global         _ZN3cub18CUB_300001_SM_10006detail11EmptyKernelIvEEvv
        .type           _ZN3cub18CUB_300001_SM_10006detail11EmptyKernelIvEEvv,@function
        .size           _ZN3cub18CUB_300001_SM_10006detail11EmptyKernelIvEEvv,(.L_x_50 - _ZN3cub18CUB_300001_SM_10006detail11EmptyKernelIvEEvv)
        .other          _ZN3cub18CUB_300001_SM_10006detail11EmptyKernelIvEEvv,@"STO_CUDA_ENTRY STV_DEFAULT"
_ZN3cub18CUB_300001_SM_10006detail11EmptyKernelIvEEvv:
.text._ZN3cub18CUB_300001_SM_10006detail11EmptyKernelIvEEvv:
[----:B------:R-:W-:Y:S01]  /*0000*/  LDC R1, c[0x0][0x37c] ;  /* 0x0000df00ff017b82 */ /* 0x000fe20000000800 */
[----:B------:R-:W-:Y:S05]  /*0010*/  EXIT ;  /* 0x000000000000794d */ /* 0x000fea0003800000 */
.L_x_0:
[----:B------:R-:W-:-:S00]  /*0020*/  BRA `(.L_x_0) ;  /* 0xfffffffc00fc7947 */ /* 0x000fc0000383ffff */
[----:B------:R-:W-:-:S00]  /*0030*/  NOP ;  /* 0x0000000000007918 */ /* 0x000fc00000000000 */
        /* <DEDUP_REMOVED lines=12> */
.L_x_50:


//--------------------- .text._Z13bitonic_mergePiib --------------------------
	.section	.text._Z13bitonic_mergePiib,"ax",@progbits
	.align	128
        .global         _Z13bitonic_mergePiib
        .type           _Z13bitonic_mergePiib,@function
        .size           _Z13bitonic_mergePiib,(.L_x_51 - _Z13bitonic_mergePiib)
        .other          _Z13bitonic_mergePiib,@"STO_CUDA_ENTRY STV_DEFAULT"
_Z13bitonic_mergePiib:
.text._Z13bitonic_mergePiib:
[----:B------:R-:W-:Y:S01]  /*0000*/  LDC R1, c[0x0][0x37c] ;  /* 0x0000df00ff017b82 */ /* 0x000fe20000000800 */
[----:B------:R-:W0:Y:S01]  /*0010*/  LDCU.U8 UR4, c[0x0][0x38c] ;  /* 0x00007180ff0477ac */ /* 0x000e220008000000 */
[----:B------:R-:W1:Y:S01]  /*0020*/  LDCU.64 UR8, c[0x0][0x358] ;  /* 0x00006b00ff0877ac */ /* 0x000e620008000a00 */
[----:B0-----:R-:W-:-:S04]  /*0030*/  UPRMT UR4, UR4, 0x8880, URZ ;  /* 0x0000888004047896 */ /* 0x001fc800080000ff */
[----:B------:R-:W-:-:S09]  /*0040*/  UISETP.NE.AND UP0, UPT, UR4, URZ, UPT ;  /* 0x000000ff0400728c */ /* 0x000fd2000bf05270 */
[----:B-1----:R-:W-:Y:S05]  /*0050*/  BRA.U !UP0, `(.L_x_1) ;  /* 0x0000000908687547 */ /* 0x002fea000b800000 */
[----:B------:R-:W0:Y:S08]  /*0060*/  S2UR UR4, SR_CTAID.X ;  /* 0x00000000000479c3 */ /* 0x000e300000002500 */
[----:B------:R-:W1:Y:S01]  /*0070*/  LDC R0, c[0x0][0x388] ;  /* 0x0000e200ff007b82 */ /* 0x000e620000000800 */
[----:B0-----:R-:W-:Y:S01]  /*0080*/  ULEA UR4, UR4, 0x200, 0xa ;  /* 0x0000020004047891 */ /* 0x001fe2000f8e50ff */
[----:B-1----:R-:W-:-:S05]  /*0090*/  VIADD R0, R0, 0xfffffc00 ;  /* 0xfffffc0000007836 */ /* 0x002fca0000000000 */
[----:B------:R-:W-:-:S13]  /*00a0*/  ISETP.LE.AND P0, PT, R0, UR4, PT ;  /* 0x0000000400007c0c */ /* 0x000fda000bf03270 */
[----:B------:R-:W-:Y:S05]  /*00b0*/  @P0 EXIT ;  /* 0x000000000000094d */ /* 0x000fea0003800000 */
[----:B------:R-:W0:Y:S01]  /*00c0*/  S2R R9, SR_TID.X ;  /* 0x0000000000097919 */ /* 0x000e220000002100 */
[----:B------:R-:W1:Y:S01]  /*00d0*/  S2UR UR6, SR_CgaCtaId ;  /* 0x00000000000679c3 */ /* 0x000e620000008800 */
[----:B------:R-:W-:Y:S01]  /*00e0*/  IMAD.U32 R15, RZ, RZ, UR4 ;  /* 0x00000004ff0f7e24 */ /* 0x000fe2000f8e00ff */
[----:B------:R-:W-:-:S06]  /*00f0*/  UMOV UR5, 0x400 ;  /* 0x0000040000057882 */ /* 0x000fcc0000000000 */
[----:B------:R-:W2:Y:S01]  /*0100*/  LDC R11, c[0x0][0x370] ;  /* 0x0000dc00ff0b7b82 */ /* 0x000ea20000000800 */
[----:B-1----:R-:W-:Y:S01]  /*0110*/  ULEA UR5, UR6, UR5, 0x18 ;  /* 0x0000000506057291 */ /* 0x002fe2000f8ec0ff */
[C---:B0-----:R-:W-:Y:S02]  /*0120*/  LOP3.LUT R10, R9.reuse, 0x200, RZ, 0x3c, !PT ;  /* 0x00000200090a7812 */ /* 0x041fe400078e3cff */
[C---:B------:R-:W-:Y:S02]  /*0130*/  LOP3.LUT R8, R9.reuse, 0x100, RZ, 0x3c, !PT ;  /* 0x0000010009087812 */ /* 0x040fe400078e3cff */
[----:B------:R-:W-:Y:S02]  /*0140*/  LOP3.LUT R2, R9, 0x80, RZ, 0x3c, !PT ;  /* 0x0000008009027812 */ /* 0x000fe400078e3cff */
[-C--:B------:R-:W-:Y:S02]  /*0150*/  ISETP.GT.U32.AND P1, PT, R10, R9.reuse, PT ;  /* 0x000000090a00720c */ /* 0x080fe40003f24070 */
[----:B------:R-:W-:-:S02]  /*0160*/  ISETP.GT.U32.AND P2, PT, R8, R9, PT ;  /* 0x000000090800720c */ /* 0x000fc40003f44070 */
[----:B------:R-:W-:Y:S02]  /*0170*/  ISETP.GT.U32.AND P0, PT, R2, R9, PT ;  /* 0x000000090200720c */ /* 0x000fe40003f04070 */
[----:B------:R-:W-:Y:S02]  /*0180*/  P2R R2, PR, RZ, 0x2 ;  /* 0x00000002ff027803 */ /* 0x000fe40000000000 */
[----:B------:R-:W-:Y:S02]  /*0190*/  P2R R2, PR, RZ, 0x4 ;  /* 0x00000004ff027803 */ /* 0x000fe40000000000 */
[C---:B------:R-:W-:Y:S02]  /*01a0*/  ISETP.GT.U32.AND P4, PT, R9.reuse, 0x1ff, PT ;  /* 0x000001ff0900780c */ /* 0x040fe40003f84070 */
[C---:B------:R-:W-:Y:S02]  /*01b0*/  IADD3 R14, PT, PT, -R9.reuse, 0x5ff, RZ ;  /* 0x000005ff090e7810 */ /* 0x040fe40007ffe1ff */
[----:B------:R-:W0:Y:S01]  /*01c0*/  LDC.64 R2, c[0x0][0x380] ;  /* 0x0000e000ff027b82 */ /* 0x000e220000000a00 */
[----:B------:R-:W-:-:S02]  /*01d0*/  LOP3.LUT R12, R9, 0x2, RZ, 0x3c, !PT ;  /* 0x00000002090c7812 */ /* 0x000fc400078e3cff */
[C---:B------:R-:W-:Y:S02]  /*01e0*/  LOP3.LUT R4, R9.reuse, 0x10, RZ, 0x3c, !PT ;  /* 0x0000001009047812 */ /* 0x040fe400078e3cff */
[-C--:B------:R-:W-:Y:S02]  /*01f0*/  SEL R13, R14, R9.reuse, P4 ;  /* 0x000000090e0d7207 */ /* 0x080fe40002000000 */
[-C--:B------:R-:W-:Y:S01]  /*0200*/  ISETP.GT.U32.AND P4, PT, R12, R9.reuse, PT ;  /* 0x000000090c00720c */ /* 0x080fe20003f84070 */
[C---:B------:R-:W-:Y:S01]  /*0210*/  IMAD.SHL.U32 R12, R9.reuse, 0x4, RZ ;  /* 0x00000004090c7824 */ /* 0x040fe200078e00ff */
[----:B------:R-:W-:Y:S02]  /*0220*/  ISETP.GT.U32.AND P1, PT, R4, R9, PT ;  /* 0x000000090400720c */ /* 0x000fe40003f24070 */
[C---:B------:R-:W-:Y:S02]  /*0230*/  LOP3.LUT R4, R9.reuse, 0x8, RZ, 0x3c, !PT ;  /* 0x0000000809047812 */ /* 0x040fe400078e3cff */
[----:B------:R-:W-:-:S02]  /*0240*/  LOP3.LUT R6, R9, 0x4, RZ, 0x3c, !PT ;  /* 0x0000000409067812 */ /* 0x000fc400078e3cff */
[-C--:B------:R-:W-:Y:S02]  /*0250*/  ISETP.GT.U32.AND P2, PT, R4, R9.reuse, PT ;  /* 0x000000090400720c */ /* 0x080fe40003f44070 */
[----:B------:R-:W-:Y:S02]  /*0260*/  ISETP.GT.U32.AND P3, PT, R6, R9, PT ;  /* 0x000000090600720c */ /* 0x000fe40003f64070 */
[C---:B------:R-:W-:Y:S02]  /*0270*/  LOP3.LUT R14, R9.reuse, 0x40, RZ, 0x3c, !PT ;  /* 0x00000040090e7812 */ /* 0x040fe400078e3cff */
[C---:B------:R-:W-:Y:S02]  /*0280*/  LOP3.LUT R16, R9.reuse, 0x20, RZ, 0x3c, !PT ;  /* 0x0000002009107812 */ /* 0x040fe400078e3cff */
[----:B------:R-:W-:Y:S02]  /*0290*/  LOP3.LUT R18, R9, 0x1, RZ, 0x3c, !PT ;  /* 0x0000000109127812 */ /* 0x000fe400078e3cff */
[----:B------:R-:W-:-:S02]  /*02a0*/  LOP3.LUT R17, R12, 0x400, RZ, 0x3c, !PT ;  /* 0x000004000c117812 */ /* 0x000fc400078e3cff */
[C---:B------:R-:W-:Y:S02]  /*02b0*/  LOP3.LUT R19, R12.reuse, 0x200, RZ, 0x3c, !PT ;  /* 0x000002000c137812 */ /* 0x040fe400078e3cff */
[C---:B------:R-:W-:Y:S02]  /*02c0*/  LOP3.LUT R20, R12.reuse, 0x40, RZ, 0x3c, !PT ;  /* 0x000000400c147812 */ /* 0x040fe400078e3cff */
[C---:B------:R-:W-:Y:S02]  /*02d0*/  LOP3.LUT R21, R12.reuse, 0x20, RZ, 0x3c, !PT ;  /* 0x000000200c157812 */ /* 0x040fe400078e3cff */
[C---:B------:R-:W-:Y:S02]  /*02e0*/  LOP3.LUT R22, R12.reuse, 0x10, RZ, 0x3c, !PT ;  /* 0x000000100c167812 */ /* 0x040fe400078e3cff */
[----:B--2---:R-:W-:-:S07]  /*02f0*/  LOP3.LUT R23, R12, 0x8, RZ, 0x3c, !PT ;  /* 0x000000080c177812 */ /* 0x004fce00078e3cff */
.L_x_22:
[----:B01----:R-:W-:-:S04]  /*0300*/  IMAD.WIDE R4, R15, 0x4, R2 ;  /* 0x000000040f047825 */ /* 0x003fc800078e0202 */
[----:B------:R-:W-:-:S06]  /*0310*/  IMAD.WIDE.U32 R6, R13, 0x4, R4 ;  /* 0x000000040d067825 */ /* 0x000fcc00078e0004 */
[----:B------:R-:W2:Y:S01]  /*0320*/  LDG.E R7, desc[UR8][R6.64] ;  /* 0x0000000806077981 */ /* 0x000ea2000c1e1900 */
[----:B------:R-:W-:Y:S01]  /*0330*/  ISETP.GT.U32.AND P5, PT, R10, R9, PT ;  /* 0x000000090a00720c */ /* 0x000fe20003fa4070 */
[----:B------:R-:W-:Y:S02]  /*0340*/  BSSY.RECONVERGENT B0, `(.L_x_2) ;  /* 0x000000b000007945 */ /* 0x000fe40003800200 */
[----:B--2---:R0:W-:Y:S01]  /*0350*/  STS [R12+UR5], R7 ;  /* 0x000000070c007988 */ /* 0x0041e20008000805 */
[----:B------:R-:W-:Y:S09]  /*0360*/  BAR.SYNC.DEFER_BLOCKING 0x0 ;  /* 0x0000000000007b1d */ /* 0x000ff20000010000 */
[----:B------:R-:W-:Y:S05]  /*0370*/  @!P5 BRA `(.L_x_3) ;  /* 0x00000000001cd947 */ /* 0x000fea0003800000 */
[----:B0-----:R-:W-:Y:S01]  /*0380*/  LOP3.LUT R7, R9, 0x200, RZ, 0x3c, !PT ;  /* 0x0000020009077812 */ /* 0x001fe200078e3cff */
[----:B------:R-:W-:Y:S03]  /*0390*/  LDS R6, [R12+UR5] ;  /* 0x000000050c067984 */ /* 0x000fe60008000800 */
[----:B------:R-:W-:-:S05]  /*03a0*/  LEA R7, R7, UR5, 0x2 ;  /* 0x0000000507077c11 */ /* 0x000fca000f8e10ff */
[----:B------:R-:W0:Y:S02]  /*03b0*/  LDS R25, [R7] ;  /* 0x0000000007197984 */ /* 0x000e240000000800 */
[----:B0-----:R-:W-:-:S13]  /*03c0*/  ISETP.GT.AND P5, PT, R6, R25, PT ;  /* 0x000000190600720c */ /* 0x001fda0003fa4270 */
[----:B------:R1:W-:Y:S04]  /*03d0*/  @P5 STS [R12+UR5], R25 ;  /* 0x000000190c005988 */ /* 0x0003e80008000805 */
[----:B------:R1:W-:Y:S02]  /*03e0*/  @P5 STS [R7], R6 ;  /* 0x0000000607005388 */ /* 0x0003e40000000800 */
.L_x_3:
[----:B------:R-:W-:Y:S05]  /*03f0*/  BSYNC.RECONVERGENT B0 ;  /* 0x0000000000007941 */ /* 0x000fea0003800200 */
.L_x_2:
[----:B------:R-:W-:Y:S01]  /*0400*/  BAR.SYNC.DEFER_BLOCKING 0x0 ;  /* 0x0000000000007b1d */ /* 0x000fe20000010000 */
[----:B------:R-:W-:-:S05]  /*0410*/  ISETP.GT.U32.AND P5, PT, R8, R9, PT ;  /* 0x000000090800720c */ /* 0x000fca0003fa4070 */
[----:B------:R-:W-:Y:S08]  /*0420*/  BSSY.RECONVERGENT B0, `(.L_x_4) ;  /* 0x0000007000007945 */ /* 0x000ff00003800200 */
[----:B------:R-:W-:Y:S05]  /*0430*/  @!P5 BRA `(.L_x_5) ;  /* 0x000000000014d947 */ /* 0x000fea0003800000 */
[----:B-1----:R-:W-:Y:S04]  /*0440*/  LDS R6, [R12+UR5] ;  /* 0x000000050c067984 */ /* 0x002fe80008000800 */
[----:B0-----:R-:W0:Y:S02]  /*0450*/  LDS R7, [R17+UR5] ;  /* 0x0000000511077984 */ /* 0x001e240008000800 */
[----:B0-----:R-:W-:-:S13]  /*0460*/  ISETP.GT.AND P5, PT, R6, R7, PT ;  /* 0x000000070600720c */ /* 0x001fda0003fa4270 */
[----:B------:R2:W-:Y:S04]  /*0470*/  @P5 STS [R12+UR5], R7 ;  /* 0x000000070c005988 */ /* 0x0005e80008000805 */
[----:B------:R2:W-:Y:S02]  /*0480*/  @P5 STS [R17+UR5], R6 ;  /* 0x0000000611005988 */ /* 0x0005e40008000805 */
.L_x_5:
[----:B------:R-:W-:Y:S05]  /*0490*/  BSYNC.RECONVERGENT B0 ;  /* 0x0000000000007941 */ /* 0x000fea0003800200 */
.L_x_4:
[----:B------:R-:W-:Y:S06]  /*04a0*/  BAR.SYNC.DEFER_BLOCKING 0x0 ;  /* 0x0000000000007b1d */ /* 0x000fec0000010000 */
[----:B------:R-:W-:Y:S04]  /*04b0*/  BSSY.RECONVERGENT B0, `(.L_x_6) ;  /* 0x0000007000007945 */ /* 0x000fe80003800200 */
[----:B------:R-:W-:Y:S05]  /*04c0*/  @!P0 BRA `(.L_x_7) ;  /* 0x0000000000148947 */ /* 0x000fea0003800000 */
[----:B-12---:R-:W-:Y:S04]  /*04d0*/  LDS R6, [R12+UR5] ;  /* 0x000000050c067984 */ /* 0x006fe80008000800 */
[----:B0-----:R-:W0:Y:S02]  /*04e0*/  LDS R7, [R19+UR5] ;  /* 0x0000000513077984 */ /* 0x001e240008000800 */
[----:B0-----:R-:W-:-:S13]  /*04f0*/  ISETP.GT.AND P5, PT, R6, R7, PT ;  /* 0x000000070600720c */ /* 0x001fda0003fa4270 */
[----:B------:R3:W-:Y:S04]  /*0500*/  @P5 STS [R12+UR5], R7 ;  /* 0x000000070c005988 */ /* 0x0007e80008000805 */
[----:B------:R3:W-:Y:S02]  /*0510*/  @P5 STS [R19+UR5], R6 ;  /* 0x0000000613005988 */ /* 0x0007e40008000805 */
.L_x_7:
[----:B------:R-:W-:Y:S05]  /*0520*/  BSYNC.RECONVERGENT B0 ;  /* 0x0000000000007941 */ /* 0x000fea0003800200 */
.L_x_6:
[----:B------:R-:W-:Y:S01]  /*0530*/  BAR.SYNC.DEFER_BLOCKING 0x0 ;  /* 0x0000000000007b1d */ /* 0x000fe20000010000 */
[----:B------:R-:W-:-:S05]  /*0540*/  ISETP.GT.U32.AND P5, PT, R14, R9, PT ;  /* 0x000000090e00720c */ /* 0x000fca0003fa4070 */
[----:B------:R-:W-:Y:S08]  /*0550*/  BSSY.RECONVERGENT B0, `(.L_x_8) ;  /* 0x0000008000007945 */ /* 0x000ff00003800200 */
[----:B------:R-:W-:Y:S05]  /*0560*/  @!P5 BRA `(.L_x_9) ;  /* 0x000000000018d947 */ /* 0x000fea0003800000 */
[----:B0123--:R-:W-:Y:S01]  /*0570*/  LEA R7, R14, UR5, 0x2 ;  /* 0x000000050e077c11 */ /* 0x00ffe2000f8e10ff */
[----:B------:R-:W-:Y:S04]  /*0580*/  LDS R6, [R12+UR5] ;  /* 0x000000050c067984 */ /* 0x000fe80008000800 */
[----:B------:R-:W0:Y:S02]  /*0590*/  LDS R25, [R7] ;  /* 0x0000000007197984 */ /* 0x000e240000000800 */
[----:B0-----:R-:W-:-:S13]  /*05a0*/  ISETP.GT.AND P5, PT, R6, R25, PT ;  /* 0x000000190600720c */ /* 0x001fda0003fa4270 */
[----:B------:R4:W-:Y:S04]  /*05b0*/  @P5 STS [R12+UR5], R25 ;  /* 0x000000190c005988 */ /* 0x0009e80008000805 */
[----:B------:R4:W-:Y:S02]  /*05c0*/  @P5 STS [R7], R6 ;  /* 0x0000000607005388 */ /* 0x0009e40000000800 */
.L_x_9:
[----:B------:R-:W-:Y:S05]  /*05d0*/  BSYNC.RECONVERGENT B0 ;  /* 0x0000000000007941 */ /* 0x000fea0003800200 */
.L_x_8:
[----:B------:R-:W-:Y:S01]  /*05e0*/  BAR.SYNC.DEFER_BLOCKING 0x0 ;  /* 0x0000000000007b1d */ /* 0x000fe20000010000 */
[----:B------:R-:W-:-:S05]  /*05f0*/  ISETP.GT.U32.AND P5, PT, R16, R9, PT ;  /* 0x000000091000720c */ /* 0x000fca0003fa4070 */
[----:B------:R-:W-:Y:S08]  /*0600*/  BSSY.RECONVERGENT B0, `(.L_x_10) ;  /* 0x0000008000007945 */ /* 0x000ff00003800200 */
[----:B------:R-:W-:Y:S05]  /*0610*/  @!P5 BRA `(.L_x_11) ;  /* 0x000000000018d947 */ /* 0x000fea0003800000 */
[----:B01234-:R-:W-:Y:S01]  /*0620*/  LEA R7, R16, UR5, 0x2 ;  /* 0x0000000510077c11 */ /* 0x01ffe2000f8e10ff */
[----:B------:R-:W-:Y:S04]  /*0630*/  LDS R6, [R12+UR5] ;  /* 0x000000050c067984 */ /* 0x000fe80008000800 */
[----:B------:R-:W0:Y:S02]  /*0640*/  LDS R25, [R7] ;  /* 0x0000000007197984 */ /* 0x000e240000000800 */
[----:B0-----:R-:W-:-:S13]  /*0650*/  ISETP.GT.AND P5, PT, R6, R25, PT ;  /* 0x000000190600720c */ /* 0x001fda0003fa4270 */
[----:B------:R0:W-:Y:S04]  /*0660*/  @P5 STS [R12+UR5], R25 ;  /* 0x000000190c005988 */ /* 0x0001e80008000805 */
[----:B------:R0:W-:Y:S02]  /*0670*/  @P5 STS [R7], R6 ;  /* 0x0000000607005388 */ /* 0x0001e40000000800 */
.L_x_11:
[----:B------:R-:W-:Y:S05]  /*0680*/  BSYNC.RECONVERGENT B0 ;  /* 0x0000000000007941 */ /* 0x000fea0003800200 */
.L_x_10:
[----:B------:R-:W-:Y:S06]  /*0690*/  BAR.SYNC.DEFER_BLOCKING 0x0 ;  /* 0x0000000000007b1d */ /* 0x000fec0000010000 */
[----:B------:R-:W-:Y:S04]  /*06a0*/  BSSY.RECONVERGENT B0, `(.L_x_12) ;  /* 0x0000007000007945 */ /* 0x000fe80003800200 */
[----:B------:R-:W-:Y:S05]  /*06b0*/  @!P1 BRA `(.L_x_13) ;  /* 0x0000000000149947 */ /* 0x000fea0003800000 */
[----:B01234-:R-:W-:Y:S04]  /*06c0*/  LDS R7, [R12+UR5] ;  /* 0x000000050c077984 */ /* 0x01ffe80008000800 */
[----:B------:R-:W0:Y:S02]  /*06d0*/  LDS R6, [R20+UR5] ;  /* 0x0000000514067984 */ /* 0x000e240008000800 */
[----:B0-----:R-:W-:-:S13]  /*06e0*/  ISETP.GT.AND P5, PT, R7, R6, PT ;  /* 0x000000060700720c */ /* 0x001fda0003fa4270 */
[----:B------:R0:W-:Y:S04]  /*06f0*/  @P5 STS [R12+UR5], R6 ;  /* 0x000000060c005988 */ /* 0x0001e80008000805 */
[----:B------:R0:W-:Y:S02]  /*0700*/  @P5 STS [R20+UR5], R7 ;  /* 0x0000000714005988 */ /* 0x0001e40008000805 */
.L_x_13:
[----:B------:R-:W-:Y:S05]  /*0710*/  BSYNC.RECONVERGENT B0 ;  /* 0x0000000000007941 */ /* 0x000fea0003800200 */
.L_x_12:
        /* <DEDUP_REMOVED lines=8> */
.L_x_15:
[----:B------:R-:W-:Y:S05]  /*07a0*/  BSYNC.RECONVERGENT B0 ;  /* 0x0000000000007941 */ /* 0x000fea0003800200 */
.L_x_14:
        /* <DEDUP_REMOVED lines=8> */
.L_x_17:
[----:B------:R-:W-:Y:S05]  /*0830*/  BSYNC.RECONVERGENT B0 ;  /* 0x0000000000007941 */ /* 0x000fea0003800200 */
.L_x_16:
        /* <DEDUP_REMOVED lines=8> */
.L_x_19:
[----:B------:R-:W-:Y:S05]  /*08c0*/  BSYNC.RECONVERGENT B0 ;  /* 0x0000000000007941 */ /* 0x000fea0003800200 */
.L_x_18:
[----:B------:R-:W-:Y:S01]  /*08d0*/  BAR.SYNC.DEFER_BLOCKING 0x0 ;  /* 0x0000000000007b1d */ /* 0x000fe20000010000 */
[----:B------:R-:W-:Y:S01]  /*08e0*/  ISETP.GT.U32.AND P6, PT, R18, R9, PT ;  /* 0x000000091200720c */ /* 0x000fe20003fc4070 */
[----:B------:R-:W-:-:S04]  /*08f0*/  IMAD R15, R11, 0x400, R15 ;  /* 0x000004000b0f7824 */ /* 0x000fc800078e020f */
[----:B------:R-:W-:Y:S01]  /*0900*/  BSSY.RECONVERGENT B0, `(.L_x_20) ;  /* 0x0000009000007945 */ /* 0x000fe20003800200 */
[----:B------:R-:W-:-:S07]  /*0910*/  ISETP.GE.AND P5, PT, R15, R0, PT ;  /* 0x000000000f00720c */ /* 0x000fce0003fa6270 */
[----:B------:R-:W-:Y:S06]  /*0920*/  @!P6 BRA `(.L_x_21) ;  /* 0x000000000018e947 */ /* 0x000fec0003800000 */
[----:B01234-:R-:W-:Y:S01]  /*0930*/  LEA R7, R18, UR5, 0x2 ;  /* 0x0000000512077c11 */ /* 0x01ffe2000f8e10ff */
[----:B------:R-:W-:Y:S04]  /*0940*/  LDS R6, [R12+UR5] ;  /* 0x000000050c067984 */ /* 0x000fe80008000800 */
[----:B------:R-:W0:Y:S02]  /*0950*/  LDS R25, [R7] ;  /* 0x0000000007197984 */ /* 0x000e240000000800 */
[----:B0-----:R-:W-:-:S13]  /*0960*/  ISETP.GT.AND P6, PT, R6, R25, PT ;  /* 0x000000190600720c */ /* 0x001fda0003fc4270 */
[----:B------:R0:W-:Y:S04]  /*0970*/  @P6 STS [R12+UR5], R25 ;  /* 0x000000190c006988 */ /* 0x0001e80008000805 */
[----:B------:R0:W-:Y:S02]  /*0980*/  @P6 STS [R7], R6 ;  /* 0x0000000607006388 */ /* 0x0001e40000000800 */
.L_x_21:
[----:B------:R-:W-:Y:S05]  /*0990*/  BSYNC.RECONVERGENT B0 ;  /* 0x0000000000007941 */ /* 0x000fea0003800200 */
.L_x_20:
[----:B------:R-:W-:Y:S01]  /*09a0*/  BAR.SYNC.DEFER_BLOCKING 0x0 ;  /* 0x0000000000007b1d */ /* 0x000fe20000010000 */
[----:B------:R-:W-:-:S05]  /*09b0*/  IMAD.WIDE.U32 R4, R9, 0x4, R4 ;  /* 0x0000000409047825 */ /* 0x000fca00078e0004 */
[----:B01234-:R-:W0:Y:S04]  /*09c0*/  LDS R7, [R12+UR5] ;  /* 0x000000050c077984 */ /* 0x01fe280008000800 */
[----:B0-----:R1:W-:Y:S01]  /*09d0*/  STG.E desc[UR8][R4.64], R7 ;  /* 0x0000000704007986 */ /* 0x0013e2000c101908 */
[----:B------:R-:W-:Y:S05]  /*09e0*/  @!P5 BRA `(.L_x_22) ;  /* 0xfffffff80044d947 */ /* 0x000fea000383ffff */
[----:B------:R-:W-:Y:S05]  /*09f0*/  EXIT ;  /* 0x000000000000794d */ /* 0x000fea0003800000 */
.L_x_1:
[----:B------:R-:W0:Y:S08]  /*0a00*/  S2UR UR4, SR_CTAID.X ;  /* 0x00000000000479c3 */ /* 0x000e300000002500 */
[----:B------:R-:W1:Y:S01]  /*0a10*/  LDC R0, c[0x0][0x388] ;  /* 0x0000e200ff007b82 */ /* 0x000e620000000800 */
[----:B0-----:R-:W-:-:S06]  /*0a20*/  USHF.L.U32 UR4, UR4, 0xa, URZ ;  /* 0x0000000a04047899 */ /* 0x001fcc00080006ff */
[----:B-1----:R-:W-:-:S13]  /*0a30*/  ISETP.LE.AND P0, PT, R0, UR4, PT ;  /* 0x0000000400007c0c */ /* 0x002fda000bf03270 */
[----:B------:R-:W-:Y:S05]  /*0a40*/  @P0 EXIT ;  /* 0x000000000000094d */ /* 0x000fea0003800000 */
[----:B------:R-:W0:Y:S01]  /*0a50*/  S2R R9, SR_TID.X ;  /* 0x0000000000097919 */ /* 0x000e220000002100 */
[----:B------:R-:W1:Y:S01]  /*0a60*/  S2UR UR6, SR_CgaCtaId ;  /* 0x00000000000679c3 */ /* 0x000e620000008800 */
[----:B------:R-:W-:Y:S01]  /*0a70*/  IMAD.U32 R13, RZ, RZ, UR4 ;  /* 0x00000004ff0d7e24 */ /* 0x000fe2000f8e00ff */
[----:B------:R-:W-:Y:S01]  /*0a80*/  UMOV UR5, 0x400 ;  /* 0x0000040000057882 */ /* 0x000fe20000000000 */
[----:B------:R-:W2:Y:S01]  /*0a90*/  LDCU UR7, c[0x0][0x388] ;  /* 0x00007100ff0777ac */ /* 0x000ea20008000800 */
[----:B-1----:R-:W-:Y:S01]  /*0aa0*/  ULEA UR5, UR6, UR5, 0x18 ;  /* 0x0000000506057291 */ /* 0x002fe2000f8ec0ff */
[C---:B0-----:R-:W-:Y:S01]  /*0ab0*/  LOP3.LUT R22, R9.reuse, 0x200, RZ, 0x3c, !PT ;  /* 0x0000020009167812 */ /* 0x041fe200078e3cff */
[C---:B------:R-:W-:Y:S01]  /*0ac0*/  IMAD.SHL.U32 R8, R9.reuse, 0x4, RZ ;  /* 0x0000000409087824 */ /* 0x040fe200078e00ff */
[----:B------:R-:W-:Y:S02]  /*0ad0*/  LOP3.LUT R24, R9, 0x100, RZ, 0x3c, !PT ;  /* 0x0000010009187812 */ /* 0x000fe400078e3cff */
[----:B------:R-:W-:-:S02]  /*0ae0*/  ISETP.GT.U32.AND P0, PT, R22, R9, PT ;  /* 0x000000091600720c */ /* 0x000fc40003f04070 */
[C---:B------:R-:W-:Y:S02]  /*0af0*/  LOP3.LUT R26, R9.reuse, 0x80, RZ, 0x3c, !PT ;  /* 0x00000080091a7812 */ /* 0x040fe400078e3cff */
[C---:B------:R-:W-:Y:S02]  /*0b00*/  LOP3.LUT R0, R9.reuse, 0x40, RZ, 0x3c, !PT ;  /* 0x0000004009007812 */ /* 0x040fe400078e3cff */
[----:B------:R-:W-:Y:S02]  /*0b10*/  P2R R2, PR, RZ, 0x1 ;  /* 0x00000001ff027803 */ /* 0x000fe40000000000 */
[-C--:B------:R-:W-:Y:S02]  /*0b20*/  ISETP.GT.U32.AND P1, PT, R24, R9.reuse, PT ;  /* 0x000000091800720c */ /* 0x080fe40003f24070 */
[----:B------:R-:W-:Y:S02]  /*0b30*/  LOP3.LUT R2, R9, 0x20, RZ, 0x3c, !PT ;  /* 0x0000002009027812 */ /* 0x000fe400078e3cff */
[----:B------:R-:W-:-:S02]  /*0b40*/  ISETP.GT.U32.AND P2, PT, R26, R9, PT ;  /* 0x000000091a00720c */ /* 0x000fc40003f44070 */
[-C--:B------:R-:W-:Y:S02]  /*0b50*/  ISETP.GT.U32.AND P0, PT, R0, R9.reuse, PT ;  /* 0x000000090000720c */ /* 0x080fe40003f04070 */
[----:B------:R-:W-:Y:S02]  /*0b60*/  P2R R0, PR, RZ, 0x2 ;  /* 0x00000002ff007803 */ /* 0x000fe40000000000 */
[----:B------:R-:W-:Y:S02]  /*0b70*/  ISETP.GT.U32.AND P1, PT, R2, R9, PT ;  /* 0x000000090200720c */ /* 0x000fe40003f24070 */
[----:B------:R-:W-:Y:S02]  /*0b80*/  P2R R0, PR, RZ, 0x4 ;  /* 0x00000004ff007803 */ /* 0x000fe40000000000 */
[C---:B------:R-:W-:Y:S02]  /*0b90*/  LOP3.LUT R0, R9.reuse, 0x10, RZ, 0x3c, !PT ;  /* 0x0000001009007812 */ /* 0x040fe400078e3cff */
[----:B------:R-:W-:-:S02]  /*0ba0*/  ISETP.GT.U32.AND P3, PT, R9, 0x1ff, PT ;  /* 0x000001ff0900780c */ /* 0x000fc40003f64070 */
[C---:B------:R-:W-:Y:S02]  /*0bb0*/  IADD3 R4, PT, PT, -R9.reuse, 0x5ff, RZ ;  /* 0x000005ff09047810 */ /* 0x040fe40007ffe1ff */
[C---:B------:R-:W-:Y:S02]  /*0bc0*/  LOP3.LUT R2, R9.reuse, 0x8, RZ, 0x3c, !PT ;  /* 0x0000000809027812 */ /* 0x040fe400078e3cff */
[-C--:B------:R-:W-:Y:S02]  /*0bd0*/  SEL R11, R4, R9.reuse, P3 ;  /* 0x00000009040b7207 */ /* 0x080fe40001800000 */
[-C--:B------:R-:W-:Y:S02]  /*0be0*/  ISETP.GT.U32.AND P2, PT, R0, R9.reuse, PT ;  /* 0x000000090000720c */ /* 0x080fe40003f44070 */
[----:B------:R-:W-:Y:S01]  /*0bf0*/  ISETP.GT.U32.AND P3, PT, R2, R9, PT ;  /* 0x000000090200720c */ /* 0x000fe20003f64070 */
[----:B------:R-:W0:Y:S01]  /*0c00*/  LDC R0, c[0x0][0x370] ;  /* 0x0000dc00ff007b82 */ /* 0x000e220000000800 */
[----:B------:R-:W-:-:S02]  /*0c10*/  LOP3.LUT R4, R9, 0x4, RZ, 0x3c, !PT ;  /* 0x0000000409047812 */ /* 0x000fc400078e3cff */
[C---:B------:R-:W-:Y:S02]  /*0c20*/  LOP3.LUT R10, R9.reuse, 0x2, RZ, 0x3c, !PT ;  /* 0x00000002090a7812 */ /* 0x040fe400078e3cff */
[----:B------:R-:W-:Y:S02]  /*0c30*/  LOP3.LUT R12, R9, 0x1, RZ, 0x3c, !PT ;  /* 0x00000001090c7812 */ /* 0x000fe400078e3cff */
[C---:B------:R-:W-:Y:S01]  /*0c40*/  LOP3.LUT R14, R8.reuse, 0x800, RZ, 0x3c, !PT ;  /* 0x00000800080e7812 */ /* 0x040fe200078e3cff */
[----:B------:R-:W1:Y:S01]  /*0c50*/  LDC.64 R2, c[0x0][0x380] ;  /* 0x0000e000ff027b82 */ /* 0x000e620000000a00 */
[C---:B------:R-:W-:Y:S02]  /*0c60*/  LOP3.LUT R15, R8.reuse, 0x400, RZ, 0x3c, !PT ;  /* 0x00000400080f7812 */ /* 0x040fe400078e3cff */
[C---:B------:R-:W-:Y:S02]  /*0c70*/  LOP3.LUT R16, R8.reuse, 0x200, RZ, 0x3c, !PT ;  /* 0x0000020008107812 */ /* 0x040fe400078e3cff */
[----:B------:R-:W-:-:S02]  /*0c80*/  LOP3.LUT R17, R8, 0x100, RZ, 0x3c, !PT ;  /* 0x0000010008117812 */ /* 0x000fc400078e3cff */
[C---:B------:R-:W-:Y:S02]  /*0c90*/  LOP3.LUT R18, R8.reuse, 0x80, RZ, 0x3c, !PT ;  /* 0x0000008008127812 */ /* 0x040fe400078e3cff */
[C---:B------:R-:W-:Y:S02]  /*0ca0*/  LOP3.LUT R19, R8.reuse, 0x40, RZ, 0x3c, !PT ;  /* 0x0000004008137812 */ /* 0x040fe400078e3cff */
[C---:B------:R-:W-:Y:S02]  /*0cb0*/  LOP3.LUT R20, R8.reuse, 0x20, RZ, 0x3c, !PT ;  /* 0x0000002008147812 */ /* 0x040fe400078e3cff */
[----:B------:R-:W-:Y:S02]  /*0cc0*/  LOP3.LUT R21, R8, 0x10, RZ, 0x3c, !PT ;  /* 0x0000001008157812 */ /* 0x000fe400078e3cff */
[----:B--2---:R-:W-:-:S13]  /*0cd0*/  ISETP.GT.U32.AND P4, PT, R4, R9, PT ;  /* 0x000000090400720c */ /* 0x004fda0003f84070 */
.L_x_43:
[----:B-12---:R-:W-:-:S04]  /*0ce0*/  IMAD.WIDE R4, R13, 0x4, R2 ;  /* 0x000000040d047825 */ /* 0x006fc800078e0202 */
[----:B------:R-:W-:-:S06]  /*0cf0*/  IMAD.WIDE.U32 R6, R11, 0x4, R4 ;  /* 0x000000040b067825 */ /* 0x000fcc00078e0004 */
[----:B------:R-:W2:Y:S01]  /*0d00*/  LDG.E R7, desc[UR8][R6.64] ;  /* 0x0000000806077981 */ /* 0x000ea2000c1e1900 */
[----:B------:R-:W-:Y:S01]  /*0d10*/  ISETP.GT.U32.AND P5, PT, R22, R9, PT ;  /* 0x000000091600720c */ /* 0x000fe20003fa4070 */
[----:B------:R-:W-:Y:S02]  /*0d20*/  BSSY.RECONVERGENT B0, `(.L_x_23) ;  /* 0x0000009000007945 */ /* 0x000fe40003800200 */
[----:B--2---:R1:W-:Y:S01]  /*0d30*/  STS [R8+UR5], R7 ;  /* 0x0000000708007988 */ /* 0x0043e20008000805 */
[----:B------:R-:W-:Y:S09]  /*0d40*/  BAR.SYNC.DEFER_BLOCKING 0x0 ;  /* 0x0000000000007b1d */ /* 0x000ff20000010000 */
[----:B------:R-:W-:Y:S05]  /*0d50*/  @!P5 BRA `(.L_x_24) ;  /* 0x000000000014d947 */ /* 0x000fea0003800000 */
[----:B-1----:R-:W-:Y:S04]  /*0d60*/  LDS R7, [R8+UR5] ;  /* 0x0000000508077984 */ /* 0x002fe80008000800 */
[----:B------:R-:W1:Y:S02]  /*0d70*/  LDS R6, [R14+UR5] ;  /* 0x000000050e067984 */ /* 0x000e640008000800 */
[----:B-1----:R-:W-:-:S13]  /*0d80*/  ISETP.GT.AND P5, PT, R7, R6, PT ;  /* 0x000000060700720c */ /* 0x002fda0003fa4270 */
[----:B------:R2:W-:Y:S04]  /*0d90*/  @P5 STS [R8+UR5], R6 ;  /* 0x0000000608005988 */ /* 0x0005e80008000805 */
[----:B------:R2:W-:Y:S02]  /*0da0*/  @P5 STS [R14+UR5], R7 ;  /* 0x000000070e005988 */ /* 0x0005e40008000805 */
.L_x_24:
[----:B------:R-:W-:Y:S05]  /*0db0*/  BSYNC.RECONVERGENT B0 ;  /* 0x0000000000007941 */ /* 0x000fea0003800200 */
.L_x_23:
[----:B------:R-:W-:Y:S01]  /*0dc0*/  BAR.SYNC.DEFER_BLOCKING 0x0 ;  /* 0x0000000000007b1d */ /* 0x000fe20000010000 */
[----:B------:R-:W-:-:S05]  /*0dd0*/  ISETP.GT.U32.AND P5, PT, R24, R9, PT ;  /* 0x000000091800720c */ /* 0x000fca0003fa4070 */
[----:B------:R-:W-:Y:S08]  /*0de0*/  BSSY.RECONVERGENT B0, `(.L_x_25) ;  /* 0x0000007000007945 */ /* 0x000ff00003800200 */
[----:B------:R-:W-:Y:S05]  /*0df0*/  @!P5 BRA `(.L_x_26) ;  /* 0x000000000014d947 */ /* 0x000fea0003800000 */
[----:B--2---:R-:W-:Y:S04]  /*0e00*/  LDS R6, [R8+UR5] ;  /* 0x0000000508067984 */ /* 0x004fe80008000800 */
[----:B-1----:R-:W1:Y:S02]  /*0e10*/  LDS R7, [R15+UR5] ;  /* 0x000000050f077984 */ /* 0x002e640008000800 */
[----:B-1----:R-:W-:-:S13]  /*0e20*/  ISETP.GT.AND P5, PT, R6, R7, PT ;  /* 0x000000070600720c */ /* 0x002fda0003fa4270 */
[----:B------:R3:W-:Y:S04]  /*0e30*/  @P5 STS [R8+UR5], R7 ;  /* 0x0000000708005988 */ /* 0x0007e80008000805 */
[----:B------:R3:W-:Y:S02]  /*0e40*/  @P5 STS [R15+UR5], R6 ;  /* 0x000000060f005988 */ /* 0x0007e40008000805 */
.L_x_26:
[----:B------:R-:W-:Y:S05]  /*0e50*/  BSYNC.RECONVERGENT B0 ;  /* 0x0000000000007941 */ /* 0x000fea0003800200 */
.L_x_25:
[----:B------:R-:W-:Y:S01]  /*0e60*/  BAR.SYNC.DEFER_BLOCKING 0x0 ;  /* 0x0000000000007b1d */ /* 0x000fe20000010000 */
[----:B------:R-:W-:-:S05]  /*0e70*/  ISETP.GT.U32.AND P5, PT, R26, R9, PT ;  /* 0x000000091a00720c */ /* 0x000fca0003fa4070 */
[----:B------:R-:W-:Y:S08]  /*0e80*/  BSSY.RECONVERGENT B0, `(.L_x_27) ;  /* 0x0000007000007945 */ /* 0x000ff00003800200 */
[----:B------:R-:W-:Y:S05]  /*0e90*/  @!P5 BRA `(.L_x_28) ;  /* 0x000000000014d947 */ /* 0x000fea0003800000 */
[----:B-123--:R-:W-:Y:S04]  /*0ea0*/  LDS R7, [R8+UR5] ;  /* 0x0000000508077984 */ /* 0x00efe80008000800 */
[----:B------:R-:W1:Y:S02]  /*0eb0*/  LDS R6, [R16+UR5] ;  /* 0x0000000510067984 */ /* 0x000e640008000800 */
[----:B-1----:R-:W-:-:S13]  /*0ec0*/  ISETP.GT.AND P5, PT, R7, R6, PT ;  /* 0x000000060700720c */ /* 0x002fda0003fa4270 */
[----:B------:R4:W-:Y:S04]  /*0ed0*/  @P5 STS [R8+UR5], R6 ;  /* 0x0000000608005988 */ /* 0x0009e80008000805 */
[----:B------:R4:W-:Y:S02]  /*0ee0*/  @P5 STS [R16+UR5], R7 ;  /* 0x0000000710005988 */ /* 0x0009e40008000805 */
.L_x_28:
[----:B------:R-:W-:Y:S05]  /*0ef0*/  BSYNC.RECONVERGENT B0 ;  /* 0x0000000000007941 */ /* 0x000fea0003800200 */
.L_x_27:
[----:B------:R-:W-:Y:S06]  /*0f00*/  BAR.SYNC.DEFER_BLOCKING 0x0 ;  /* 0x0000000000007b1d */ /* 0x000fec0000010000 */
[----:B------:R-:W-:Y:S04]  /*0f10*/  BSSY.RECONVERGENT B0, `(.L_x_29) ;  /* 0x0000007000007945 */ /* 0x000fe80003800200 */
[----:B------:R-:W-:Y:S05]  /*0f20*/  @!P0 BRA `(.L_x_30) ;  /* 0x0000000000148947 */ /* 0x000fea0003800000 */
[----:B--234-:R-:W-:Y:S04]  /*0f30*/  LDS R6, [R8+UR5] ;  /* 0x0000000508067984 */ /* 0x01cfe80008000800 */
[----:B-1----:R-:W1:Y:S02]  /*0f40*/  LDS R7, [R17+UR5] ;  /* 0x0000000511077984 */ /* 0x002e640008000800 */
[----:B-1----:R-:W-:-:S13]  /*0f50*/  ISETP.GT.AND P5, PT, R6, R7, PT ;  /* 0x000000070600720c */ /* 0x002fda0003fa4270 */
[----:B------:R1:W-:Y:S04]  /*0f60*/  @P5 STS [R8+UR5], R7 ;  /* 0x0000000708005988 */ /* 0x0003e80008000805 */
[----:B------:R1:W-:Y:S02]  /*0f70*/  @P5 STS [R17+UR5], R6 ;  /* 0x0000000611005988 */ /* 0x0003e40008000805 */
.L_x_30:
[----:B------:R-:W-:Y:S05]  /*0f80*/  BSYNC.RECONVERGENT B0 ;  /* 0x0000000000007941 */ /* 0x000fea0003800200 */
.L_x_29:
[----:B------:R-:W-:Y:S06]  /*0f90*/  BAR.SYNC.DEFER_BLOCKING 0x0 ;  /* 0x0000000000007b1d */ /* 0x000fec0000010000 */
[----:B------:R-:W-:Y:S04]  /*0fa0*/  BSSY.RECONVERGENT B0, `(.L_x_31) ;  /* 0x0000007000007945 */ /* 0x000fe80003800200 */
[----:B------:R-:W-:Y:S05]  /*0fb0*/  @!P1 BRA `(.L_x_32) ;  /* 0x0000000000149947 */ /* 0x000fea0003800000 */
[----:B-1234-:R-:W-:Y:S04]  /*0fc0*/  LDS R7, [R8+UR5] ;  /* 0x0000000508077984 */ /* 0x01efe80008000800 */
[----:B------:R-:W1:Y:S02]  /*0fd0*/  LDS R6, [R18+UR5] ;  /* 0x0000000512067984 */ /* 0x000e640008000800 */
[----:B-1----:R-:W-:-:S13]  /*0fe0*/  ISETP.GT.AND P5, PT, R7, R6, PT ;  /* 0x000000060700720c */ /* 0x002fda0003fa4270 */
[----:B------:R1:W-:Y:S04]  /*0ff0*/  @P5 STS [R8+UR5], R6 ;  /* 0x0000000608005988 */ /* 0x0003e80008000805 */
[----:B------:R1:W-:Y:S02]  /*1000*/  @P5 STS [R18+UR5], R7 ;  /* 0x0000000712005988 */ /* 0x0003e40008000805 */
.L_x_32:
[----:B------:R-:W-:Y:S05]  /*1010*/  BSYNC.RECONVERGENT B0 ;  /* 0x0000000000007941 */ /* 0x000fea0003800200 */
.L_x_31:
        /* <DEDUP_REMOVED lines=8> */
.L_x_34:
[----:B------:R-:W-:Y:S05]  /*10a0*/  BSYNC.RECONVERGENT B0 ;  /* 0x0000000000007941 */ /* 0x000fea0003800200 */
.L_x_33:
        /* <DEDUP_REMOVED lines=8> */
.L_x_36:
[----:B------:R-:W-:Y:S05]  /*1130*/  BSYNC.RECONVERGENT B0 ;  /* 0x0000000000007941 */ /* 0x000fea0003800200 */
.L_x_35:
        /* <DEDUP_REMOVED lines=8> */
.L_x_38:
[----:B------:R-:W-:Y:S05]  /*11c0*/  BSYNC.RECONVERGENT B0 ;  /* 0x0000000000007941 */ /* 0x000fea0003800200 */
.L_x_37:
[----:B------:R-:W-:Y:S01]  /*11d0*/  BAR.SYNC.DEFER_BLOCKING 0x0 ;  /* 0x0000000000007b1d */ /* 0x000fe20000010000 */
[----:B------:R-:W-:-:S05]  /*11e0*/  ISETP.GT.U32.AND P5, PT, R10, R9, PT ;  /* 0x000000090a00720c */ /* 0x000fca0003fa4070 */
[----:B------:R-:W-:Y:S08]  /*11f0*/  BSSY.RECONVERGENT B0, `(.L_x_39) ;  /* 0x000000b000007945 */ /* 0x000ff00003800200 */
[----:B------:R-:W-:Y:S05]  /*1200*/  @!P5 BRA `(.L_x_40) ;  /* 0x000000000024d947 */ /* 0x000fea0003800000 */
[----:B------:R-:W5:Y:S01]  /*1210*/  S2UR UR6, SR_CgaCtaId ;  /* 0x00000000000679c3 */ /* 0x000f620000008800 */
[----:B------:R-:W-:Y:S01]  /*1220*/  UMOV UR4, 0x400 ;  /* 0x0000040000047882 */ /* 0x000fe20000000000 */
[----:B-1234-:R-:W-:Y:S01]  /*1230*/  LDS R6, [R8+UR5] ;  /* 0x0000000508067984 */ /* 0x01efe20008000800 */
[----:B-----5:R-:W-:-:S06]  /*1240*/  ULEA UR4, UR6, UR4, 0x18 ;  /* 0x0000000406047291 */ /* 0x020fcc000f8ec0ff */
[----:B------:R-:W-:-:S05]  /*1250*/  LEA R7, R10, UR4, 0x2 ;  /* 0x000000040a077c11 */ /* 0x000fca000f8e10ff */
[----:B------:R-:W1:Y:S02]  /*1260*/  LDS R23, [R7] ;  /* 0x0000000007177984 */ /* 0x000e640000000800 */
[----:B-1----:R-:W-:-:S13]  /*1270*/  ISETP.GT.AND P5, PT, R6, R23, PT ;  /* 0x000000170600720c */ /* 0x002fda0003fa4270 */
[----:B------:R1:W-:Y:S04]  /*1280*/  @P5 STS [R8+UR5], R23 ;  /* 0x0000001708005988 */ /* 0x0003e80008000805 */
[----:B------:R1:W-:Y:S02]  /*1290*/  @P5 STS [R7], R6 ;  /* 0x0000000607005388 */ /* 0x0003e40000000800 */
.L_x_40:
[----:B------:R-:W-:Y:S05]  /*12a0*/  BSYNC.RECONVERGENT B0 ;  /* 0x0000000000007941 */ /* 0x000fea0003800200 */
.L_x_39:
[----:B------:R-:W-:Y:S01]  /*12b0*/  BAR.SYNC.DEFER_BLOCKING 0x0 ;  /* 0x0000000000007b1d */ /* 0x000fe20000010000 */
[----:B------:R-:W-:Y:S01]  /*12c0*/  ISETP.GT.U32.AND P6, PT, R12, R9, PT ;  /* 0x000000090c00720c */ /* 0x000fe20003fc4070 */
[----:B0-----:R-:W-:-:S04]  /*12d0*/  IMAD R13, R0, 0x400, R13 ;  /* 0x00000400000d7824 */ /* 0x001fc800078e020d */
[----:B------:R-:W-:Y:S01]  /*12e0*/  BSSY.RECONVERGENT B0, `(.L_x_41) ;  /* 0x000000c000007945 */ /* 0x000fe20003800200 */
[----:B------:R-:W-:-:S07]  /*12f0*/  ISETP.GE.AND P5, PT, R13, UR7, PT ;  /* 0x000000070d007c0c */ /* 0x000fce000bfa6270 */
[----:B------:R-:W-:Y:S06]  /*1300*/  @!P6 BRA `(.L_x_42) ;  /* 0x000000000024e947 */ /* 0x000fec0003800000 */
[----:B------:R-:W0:Y:S01]  /*1310*/  S2UR UR6, SR_CgaCtaId ;  /* 0x00000000000679c3 */ /* 0x000e220000008800 */
[----:B------:R-:W-:Y:S01]  /*1320*/  UMOV UR4, 0x400 ;  /* 0x0000040000047882 */ /* 0x000fe20000000000 */
[----:B-1234-:R-:W-:Y:S01]  /*1330*/  LDS R6, [R8+UR5] ;  /* 0x0000000508067984 */ /* 0x01efe20008000800 */
[----:B0-----:R-:W-:-:S06]  /*1340*/  ULEA UR4, UR6, UR4, 0x18 ;  /* 0x0000000406047291 */ /* 0x001fcc000f8ec0ff */
[----:B------:R-:W-:-:S05]  /*1350*/  LEA R23, R12, UR4, 0x2 ;  /* 0x000000040c177c11 */ /* 0x000fca000f8e10ff */
[----:B------:R-:W0:Y:S02]  /*1360*/  LDS R7, [R23] ;  /* 0x0000000017077984 */ /* 0x000e240000000800 */
[----:B0-----:R-:W-:-:S13]  /*1370*/  ISETP.GT.AND P6, PT, R6, R7, PT ;  /* 0x000000070600720c */ /* 0x001fda0003fc4270 */
[----:B------:R0:W-:Y:S04]  /*1380*/  @P6 STS [R8+UR5], R7 ;  /* 0x0000000708006988 */ /* 0x0001e80008000805 */
[----:B------:R0:W-:Y:S02]  /*1390*/  @P6 STS [R23], R6 ;  /* 0x0000000617006388 */ /* 0x0001e40000000800 */
.L_x_42:
[----:B------:R-:W-:Y:S05]  /*13a0*/  BSYNC.RECONVERGENT B0 ;  /* 0x0000000000007941 */ /* 0x000fea0003800200 */
.L_x_41:
[----:B------:R-:W-:Y:S01]  /*13b0*/  BAR.SYNC.DEFER_BLOCKING 0x0 ;  /* 0x0000000000007b1d */ /* 0x000fe20000010000 */
[----:B------:R-:W-:-:S05]  /*13c0*/  IMAD.WIDE.U32 R4, R9, 0x4, R4 ;  /* 0x0000000409047825 */ /* 0x000fca00078e0004 */
[----:B01234-:R-:W0:Y:S04]  /*13d0*/  LDS R7, [R8+UR5] ;  /* 0x0000000508077984 */ /* 0x01fe280008000800 */
[----:B0-----:R2:W-:Y:S01]  /*13e0*/  STG.E desc[UR8][R4.64], R7 ;  /* 0x0000000704007986 */ /* 0x0015e2000c101908 */
[----:B------:R-:W-:Y:S05]  /*13f0*/  @!P5 BRA `(.L_x_43) ;  /* 0xfffffff80038d947 */ /* 0x000fea000383ffff */
[----:B------:R-:W-:Y:S05]  /*1400*/  EXIT ;  /* 0x000000000000794d */ /* 0x000fea0003800000 */
.L_x_44:
        /* <DEDUP_REMOVED lines=15> */
.L_x_51:


//--------------------- .text._Z18oddEvenSortingStepPiiii --------------------------
	.section	.text._Z18oddEvenSortingStepPiiii,"ax",@progbits
	.align	128
        .global         _Z18oddEvenSortingStepPiiii
        .type           _Z18oddEvenSortingStepPiiii,@function
        .size           _Z18oddEvenSortingStepPiiii,(.L_x_52 - _Z18oddEvenSortingStepPiiii)
        .other          _Z18oddEvenSortingStepPiiii,@"STO_CUDA_ENTRY STV_DEFAULT"
_Z18oddEvenSortingStepPiiii:
.text._Z18oddEvenSortingStepPiiii:
[----:B------:R-:W-:Y:S01]  /*0000*/  LDC R1, c[0x0][0x37c] ;  /* 0x0000df00ff017b82 */ /* 0x000fe20000000800 */
[----:B------:R-:W0:Y:S01]  /*0010*/  S2R R0, SR_CTAID.X ;  /* 0x0000000000007919 */ /* 0x000e220000002500 */
[----:B------:R-:W0:Y:S01]  /*0020*/  LDCU UR5, c[0x0][0x360] ;  /* 0x00006c00ff0577ac */ /* 0x000e220008000800 */
[----:B------:R-:W0:Y:S01]  /*0030*/  S2R R3, SR_TID.X ;  /* 0x0000000000037919 */ /* 0x000e220000002100 */
[----:B------:R-:W1:Y:S01]  /*0040*/  LDCU UR4, c[0x0][0x390] ;  /* 0x00007200ff0477ac */ /* 0x000e620008000800 */
[----:B------:R-:W2:Y:S01]  /*0050*/  LDCU UR6, c[0x0][0x38c] ;  /* 0x00007180ff0677ac */ /* 0x000ea20008000800 */
[----:B0-----:R-:W-:-:S04]  /*0060*/  IMAD R0, R0, UR5, R3 ;  /* 0x0000000500007c24 */ /* 0x001fc8000f8e0203 */
[----:B-1----:R-:W-:-:S05]  /*0070*/  IMAD R0, R0, UR4, RZ ;  /* 0x0000000400007c24 */ /* 0x002fca000f8e02ff */
[----:B--2---:R-:W-:-:S13]  /*0080*/  ISETP.GE.AND P0, PT, R0, UR6, PT ;  /* 0x0000000600007c0c */ /* 0x004fda000bf06270 */
[----:B------:R-:W-:Y:S05]  /*0090*/  @P0 EXIT ;  /* 0x000000000000094d */ /* 0x000fea0003800000 */
[----:B------:R-:W0:Y:S01]  /*00a0*/  LDCU UR9, c[0x0][0x388] ;  /* 0x00007100ff0977ac */ /* 0x000e220008000800 */
[----:B------:R-:W1:Y:S01]  /*00b0*/  LDCU.64 UR10, c[0x0][0x380] ;  /* 0x00007000ff0a77ac */ /* 0x000e620008000a00 */
[----:B------:R-:W2:Y:S01]  /*00c0*/  LDCU UR6, c[0x0][0x370] ;  /* 0x00006e00ff0677ac */ /* 0x000ea20008000800 */
[----:B------:R-:W3:Y:S01]  /*00d0*/  LDCU.64 UR12, c[0x0][0x358] ;  /* 0x00006b00ff0c77ac */ /* 0x000ee20008000a00 */
[----:B0-----:R-:W-:Y:S02]  /*00e0*/  ULEA.HI UR4, UR9, UR9, URZ, 0x1 ;  /* 0x0000000909047291 */ /* 0x001fe4000f8f08ff */
[----:B-1----:R-:W-:Y:S02]  /*00f0*/  UIADD3 UR7, UP0, UPT, UR10, 0x4, URZ ;  /* 0x000000040a077890 */ /* 0x002fe4000ff1e0ff */
[----:B------:R-:W-:Y:S02]  /*0100*/  ULOP3.LUT UR4, UR4, 0xfffffffe, URZ, 0xc0, !UPT ;  /* 0xfffffffe04047892 */ /* 0x000fe4000f8ec0ff */
[----:B------:R-:W-:-:S02]  /*0110*/  UIADD3.X UR8, UPT, UPT, URZ, UR11, URZ, UP0, !UPT ;  /* 0x0000000bff087290 */ /* 0x000fc400087fe4ff */
[----:B--2---:R-:W-:Y:S02]  /*0120*/  UIMAD UR5, UR5, UR6, URZ ;  /* 0x00000006050572a4 */ /* 0x004fe4000f8e02ff */
[----:B---3--:R-:W-:-:S12]  /*0130*/  UIADD3 UR4, UPT, UPT, -UR4, UR9, URZ ;  /* 0x0000000904047290 */ /* 0x008fd8000fffe1ff */
.L_x_48:
[----:B------:R-:W0:Y:S01]  /*0140*/  LDC R5, c[0x0][0x390] ;  /* 0x0000e400ff057b82 */ /* 0x000e220000000800 */
[----:B------:R-:W0:Y:S01]  /*0150*/  LDCU UR6, c[0x0][0x38c] ;  /* 0x00007180ff0677ac */ /* 0x000e220008000800 */
[----:B------:R-:W-:Y:S01]  /*0160*/  VIADD R2, R0, UR4 ;  /* 0x0000000400027c36 */ /* 0x000fe20008000000 */
[----:B------:R-:W-:Y:S04]  /*0170*/  BSSY.RECONVERGENT B0, `(.L_x_45) ;  /* 0x0000014000007945 */ /* 0x000fe80003800200 */
[----:B------:R-:W-:Y:S02]  /*0180*/  IADD3 R3, PT, PT, R2, 0x1, RZ ;  /* 0x0000000102037810 */ /* 0x000fe40007ffe0ff */
[----:B0-----:R-:W-:Y:S01]  /*0190*/  VIADDMNMX R6, R0, R5, UR6, PT ;  /* 0x0000000600067e46 */ /* 0x001fe2000b800105 */
[----:B------:R-:W-:-:S03]  /*01a0*/  IMAD R0, R5, UR5, R0 ;  /* 0x0000000505007c24 */ /* 0x000fc6000f8e0200 */
[----:B------:R-:W-:Y:S02]  /*01b0*/  ISETP.GE.AND P1, PT, R3, R6, PT ;  /* 0x000000060300720c */ /* 0x000fe40003f26270 */
[----:B------:R-:W-:-:S11]  /*01c0*/  ISETP.GE.AND P0, PT, R0, UR6, PT ;  /* 0x0000000600007c0c */ /* 0x000fd6000bf06270 */
[----:B------:R-:W-:Y:S05]  /*01d0*/  @P1 BRA `(.L_x_46) ;  /* 0x0000000000341947 */ /* 0x000fea0003800000 */
[----:B------:R-:W-:-:S07]  /*01e0*/  IMAD.MOV.U32 R5, RZ, RZ, R2 ;  /* 0x000000ffff057224 */ /* 0x000fce00078e0002 */
.L_x_47:
[----:B------:R-:W-:Y:S01]  /*01f0*/  MOV R2, UR7 ;  /* 0x0000000700027c02 */ /* 0x000fe20008000f00 */
[----:B------:R-:W-:-:S04]  /*0200*/  IMAD.U32 R3, RZ, RZ, UR8 ;  /* 0x00000008ff037e24 */ /* 0x000fc8000f8e00ff */
[----:B------:R-:W-:-:S05]  /*0210*/  IMAD.WIDE R2, R5, 0x4, R2 ;  /* 0x0000000405027825 */ /* 0x000fca00078e0202 */
[----:B------:R-:W2:Y:S04]  /*0220*/  LDG.E R7, desc[UR12][R2.64+-0x4] ;  /* 0xfffffc0c02077981 */ /* 0x000ea8000c1e1900 */
[----:B------:R-:W2:Y:S01]  /*0230*/  LDG.E R8, desc[UR12][R2.64] ;  /* 0x0000000c02087981 */ /* 0x000ea2000c1e1900 */
[C---:B------:R-:W-:Y:S01]  /*0240*/  IADD3 R4, PT, PT, R5.reuse, 0x3, RZ ;  /* 0x0000000305047810 */ /* 0x040fe20007ffe0ff */
[----:B------:R-:W-:Y:S01]  /*0250*/  VIADD R5, R5, 0x2 ;  /* 0x0000000205057836 */ /* 0x000fe20000000000 */
[----:B--2---:R-:W-:-:S13]  /*0260*/  ISETP.GT.AND P1, PT, R7, R8, PT ;  /* 0x000000080700720c */ /* 0x004fda0003f24270 */
[----:B------:R0:W-:Y:S04]  /*0270*/  @P1 STG.E desc[UR12][R2.64+-0x4], R8 ;  /* 0xfffffc0802001986 */ /* 0x0001e8000c10190c */
[----:B------:R0:W-:Y:S01]  /*0280*/  @P1 STG.E desc[UR12][R2.64], R7 ;  /* 0x0000000702001986 */ /* 0x0001e2000c10190c */
[----:B------:R-:W-:-:S13]  /*0290*/  ISETP.GE.AND P1, PT, R4, R6, PT ;  /* 0x000000060400720c */ /* 0x000fda0003f26270 */
[----:B0-----:R-:W-:Y:S05]  /*02a0*/  @!P1 BRA `(.L_x_47) ;  /* 0xfffffffc00d09947 */ /* 0x001fea000383ffff */
.L_x_46:
[----:B------:R-:W-:Y:S05]  /*02b0*/  BSYNC.RECONVERGENT B0 ;  /* 0x0000000000007941 */ /* 0x000fea0003800200 */
.L_x_45:
[----:B------:R-:W-:Y:S05]  /*02c0*/  @!P0 BRA `(.L_x_48) ;  /* 0xfffffffc009c8947 */ /* 0x000fea000383ffff */
[----:B------:R-:W-:Y:S05]  /*02d0*/  EXIT ;  /* 0x000000000000794d */ /* 0x000fea0003800000 */
.L_x_49:
        /* <DEDUP_REMOVED lines=10> */
.L_x_52:


//--------------------- .nv.shared.reserved.0     --------------------------
	.section	.nv.shared.reserved.0,"aw",@nobits
	.weak		__nv_reservedSMEM_offset_0_alias
	.size		__nv_reservedSMEM_offset_0_alias, 0, 64
	.other		__nv_reservedSMEM_offset_0_alias,@"STO_CUDA_RESERVED_SHARED STV_DEFAULT"
__nv_reservedSMEM_offset_0_alias:
	.zero		0
	.zero		64


//--------------------- .nv.global                --------------------------
	.section	.nv.global,"aw",@nobits
.nv.global:
	.type		_ZN34_INTERNAL_2907abf7_4_k_cu_1806ed9e6thrust24THRUST_300001_SM_1000_NS3seqE,@object
	.size		_ZN34_INTERNAL_2907abf7_4_k_cu_1806ed9e6thrust24THRUST_300001_SM_1000_NS3seqE,(_ZN34_INTERNAL_2907abf7_4_k_cu_1806ed9e4cuda3std3__48in_placeE - _ZN34_INTERNAL_2907abf7_4_k_cu_1806ed9e6thrust24THRUST_300001_SM_1000_NS3seqE)
_ZN34_INTERNAL_2907abf7_4_k_cu_1806ed9e6thrust24THRUST_300001_SM_1000_NS3seqE:
	.zero		1
	.type		_ZN34_INTERNAL_2907abf7_4_k_cu_1806ed9e4cuda3std3__48in_placeE,@object
	.size		_ZN34_INTERNAL_2907abf7_4_k_cu_1806ed9e4cuda3std3__48in_placeE,(_ZN34_INTERNAL_2907abf7_4_k_cu_1806ed9e4cuda3std6ranges3__45__cpo4sizeE - _ZN34_INTERNAL_2907abf7_4_k_cu_1806ed9e4cuda3std3__48in_placeE)
_ZN34_INTERNAL_2907abf7_4_k_cu_1806ed9e4cuda3std3__48in_placeE:
	.zero		1
	.type		_ZN34_INTERNAL_2907abf7_4_k_cu_1806ed9e4cuda3std6ranges3__45__cpo4sizeE,@object
	.size		_ZN34_INTERNAL_2907abf7_4_k_cu_1806ed9e4cuda3std6ranges3__45__cpo4sizeE,(_ZN34_INTERNAL_2907abf7_4_k_cu_1806ed9e6thrust24THRUST_300001_SM_1000_NS12placeholders2_3E - _ZN34_INTERNAL_2907abf7_4_k_cu_1806ed9e4cuda3std6ranges3__45__cpo4sizeE)
_ZN34_INTERNAL_2907abf7_4_k_cu_1806ed9e4cuda3std6ranges3__45__cpo4sizeE:
	.zero		1
	.type		_ZN34_INTERNAL_2907abf7_4_k_cu_1806ed9e6thrust24THRUST_300001_SM_1000_NS12placeholders2_3E,@object
	.size		_ZN34_INTERNAL_2907abf7_4_k_cu_1806ed9e6thrust24THRUST_300001_SM_1000_NS12placeholders2_3E,(_ZN34_INTERNAL_2907abf7_4_k_cu_1806ed9e4cuda3std3__45__cpo6cbeginE - _ZN34_INTERNAL_2907abf7_4_k_cu_1806ed9e6thrust24THRUST_300001_SM_1000_NS12placeholders2_3E)
_ZN34_INTERNAL_2907abf7_4_k_cu_1806ed9e6thrust24THRUST_300001_SM_1000_NS12placeholders2_3E:
	.zero		1
	.type		_ZN34_INTERNAL_2907abf7_4_k_cu_1806ed9e4cuda3std3__45__cpo6cbeginE,@object
	.size		_ZN34_INTERNAL_2907abf7_4_k_cu_1806ed9e4cuda3std3__45__cpo6cbeginE,(_ZN34_INTERNAL_2907abf7_4_k_cu_1806ed9e4cuda3std6ranges3__45__cpo6cbeginE - _ZN34_INTERNAL_2907abf7_4_k_cu_1806ed9e4cuda3std3__45__cpo6cbeginE)
_ZN34_INTERNAL_2907abf7_4_k_cu_1806ed9e4cuda3std3__45__cpo6cbeginE:
	.zero		1
	.type		_ZN34_INTERNAL_2907abf7_4_k_cu_1806ed9e4cuda3std6ranges3__45__cpo6cbeginE,@object
	.size		_ZN34_INTERNAL_2907abf7_4_k_cu_1806ed9e4cuda3std6ranges3__45__cpo6cbeginE,(_ZN34_INTERNAL_2907abf7_4_k_cu_1806ed9e6thrust24THRUST_300001_SM_1000_NS12placeholders2_7E - _ZN34_INTERNAL_2907abf7_4_k_cu_1806ed9e4cuda3std6ranges3__45__cpo6cbeginE)
_ZN34_INTERNAL_2907abf7_4_k_cu_1806ed9e4cuda3std6ranges3__45__cpo6cbeginE:
	.zero		1
	.type		_ZN34_INTERNAL_2907abf7_4_k_cu_1806ed9e6thrust24THRUST_300001_SM_1000_NS12placeholders2_7E,@object
	.size		_ZN34_INTERNAL_2907abf7_4_k_cu_1806ed9e6thrust24THRUST_300001_SM_1000_NS12placeholders2_7E,(_ZN34_INTERNAL_2907abf7_4_k_cu_1806ed9e4cuda3std3__45__cpo7crbeginE - _ZN34_INTERNAL_2907abf7_4_k_cu_1806ed9e6thrust24THRUST_300001_SM_1000_NS12placeholders2_7E)
_ZN34_INTERNAL_2907abf7_4_k_cu_1806ed9e6thrust24THRUST_300001_SM_1000_NS12placeholders2_7E:
	.zero		1
	.type		_ZN34_INTERNAL_2907abf7_4_k_cu_1806ed9e4cuda3std3__45__cpo7crbeginE,@object
	.size		_ZN34_INTERNAL_2907abf7_4_k_cu_1806ed9e4cuda3std3__45__cpo7crbeginE,(_ZN34_INTERNAL_2907abf7_4_k_cu_1806ed9e4cuda3std6ranges3__45__cpo4nextE - _ZN34_INTERNAL_2907abf7_4_k_cu_1806ed9e4cuda3std3__45__cpo7crbeginE)
_ZN34_INTERNAL_2907abf7_4_k_cu_1806ed9e4cuda3std3__45__cpo7crbeginE:
	.zero		1
	.type		_ZN34_INTERNAL_2907abf7_4_k_cu_1806ed9e4cuda3std6ranges3__45__cpo4nextE,@object
	.size		_ZN34_INTERNAL_2907abf7_4_k_cu_1806ed9e4cuda3std6ranges3__45__cpo4nextE,(_ZN34_INTERNAL_2907abf7_4_k_cu_1806ed9e4cuda3std6ranges3__45__cpo4swapE - _ZN34_INTERNAL_2907abf7_4_k_cu_1806ed9e4cuda3std6ranges3__45__cpo4nextE)
_ZN34_INTERNAL_2907abf7_4_k_cu_1806ed9e4cuda3std6ranges3__45__cpo4nextE:
	.zero		1
	.type		_ZN34_INTERNAL_2907abf7_4_k_cu_1806ed9e4cuda3std6ranges3__45__cpo4swapE,@object
	.size		_ZN34_INTERNAL_2907abf7_4_k_cu_1806ed9e4cuda3std6ranges3__45__cpo4swapE,(_ZN34_INTERNAL_2907abf7_4_k_cu_1806ed9e6thrust24THRUST_300001_SM_1000_NS8cuda_cub10par_nosyncE - _ZN34_INTERNAL_2907abf7_4_k_cu_1806ed9e4cuda3std6ranges3__45__cpo4swapE)
_ZN34_INTERNAL_2907abf7_4_k_cu_1806ed9e4cuda3std6ranges3__45__cpo4swapE:
	.zero		1
	.type		_ZN34_INTERNAL_2907abf7_4_k_cu_1806ed9e6thrust24THRUST_300001_SM_1000_NS8cuda_cub10par_nosyncE,@object
	.size		_ZN34_INTERNAL_2907abf7_4_k_cu_1806ed9e6thrust24THRUST_300001_SM_1000_NS8cuda_cub10par_nosyncE,(_ZN34_INTERNAL_2907abf7_4_k_cu_1806ed9e6thrust24THRUST_300001_SM_1000_NS12placeholders2_9E - _ZN34_INTERNAL_2907abf7_4_k_cu_1806ed9e6thrust24THRUST_300001_SM_1000_NS8cuda_cub10par_nosyncE)
_ZN34_INTERNAL_2907abf7_4_k_cu_1806ed9e6thrust24THRUST_300001_SM_1000_NS8cuda_cub10par_nosyncE:
	.zero		1
	.type		_ZN34_INTERNAL_2907abf7_4_k_cu_1806ed9e6thrust24THRUST_300001_SM_1000_NS12placeholders2_9E,@object
	.size		_ZN34_INTERNAL_2907abf7_4_k_cu_1806ed9e6thrust24THRUST_300001_SM_1000_NS12placeholders2_9E,(_ZN34_INTERNAL_2907abf7_4_k_cu_1806ed9e4cuda3std3__436_GLOBAL__N__2907abf7_4_k_cu_1806ed9e6ignoreE - _ZN34_INTERNAL_2907abf7_4_k_cu_1806ed9e6thrust24THRUST_300001_SM_1000_NS12placeholders2_9E)
_ZN34_INTERNAL_2907abf7_4_k_cu_1806ed9e6thrust24THRUST_300001_SM_1000_NS12placeholders2_9E:
	.zero		1
	.type		_ZN34_INTERNAL_2907abf7_4_k_cu_1806ed9e4cuda3std3__436_GLOBAL__N__2907abf7_4_k_cu_1806ed9e6ignoreE,@object
	.size		_ZN34_INTERNAL_2907abf7_4_k_cu_1806ed9e4cuda3std3__436_GLOBAL__N__2907abf7_4_k_cu_1806ed9e6ignoreE,(_ZN34_INTERNAL_2907abf7_4_k_cu_1806ed9e4cuda3std6ranges3__45__cpo4dataE - _ZN34_INTERNAL_2907abf7_4_k_cu_1806ed9e4cuda3std3__436_GLOBAL__N__2907abf7_4_k_cu_1806ed9e6ignoreE)
_ZN34_INTERNAL_2907abf7_4_k_cu_1806ed9e4cuda3std3__436_GLOBAL__N__2907abf7_4_k_cu_1806ed9e6ignoreE:
	.zero		1
	.type		_ZN34_INTERNAL_2907abf7_4_k_cu_1806ed9e4cuda3std6ranges3__45__cpo4dataE,@object
	.size		_ZN34_INTERNAL_2907abf7_4_k_cu_1806ed9e4cuda3std6ranges3__45__cpo4dataE,(_ZN34_INTERNAL_2907abf7_4_k_cu_1806ed9e6thrust24THRUST_300001_SM_1000_NS12placeholders2_1E - _ZN34_INTERNAL_2907abf7_4_k_cu_1806ed9e4cuda3std6ranges3__45__cpo4dataE)
_ZN34_INTERNAL_2907abf7_4_k_cu_1806ed9e4cuda3std6ranges3__45__cpo4dataE:
	.zero		1
	.type		_ZN34_INTERNAL_2907abf7_4_k_cu_1806ed9e6thrust24THRUST_300001_SM_1000_NS12placeholders2_1E,@object
	.size		_ZN34_INTERNAL_2907abf7_4_k_cu_1806ed9e6thrust24THRUST_300001_SM_1000_NS12placeholders2_1E,(_ZN34_INTERNAL_2907abf7_4_k_cu_1806ed9e4cuda3std3__45__cpo5beginE - _ZN34_INTERNAL_2907abf7_4_k_cu_1806ed9e6thrust24THRUST_300001_SM_1000_NS12placeholders2_1E)
_ZN34_INTERNAL_2907abf7_4_k_cu_1806ed9e6thrust24THRUST_300001_SM_1000_NS12placeholders2_1E:
	.zero		1
	.type		_ZN34_INTERNAL_2907abf7_4_k_cu_1806ed9e4cuda3std3__45__cpo5beginE,@object
	.size		_ZN34_INTERNAL_2907abf7_4_k_cu_1806ed9e4cuda3std3__45__cpo5beginE,(_ZN34_INTERNAL_2907abf7_4_k_cu_1806ed9e4cuda3std6ranges3__45__cpo5beginE - _ZN34_INTERNAL_2907abf7_4_k_cu_1806ed9e4cuda3std3__45__cpo5beginE)
_ZN34_INTERNAL_2907abf7_4_k_cu_1806ed9e4cuda3std3__45__cpo5beginE:
	.zero		1
	.type		_ZN34_INTERNAL_2907abf7_4_k_cu_1806ed9e4cuda3std6ranges3__45__cpo5beginE,@object
	.size		_ZN34_INTERNAL_2907abf7_4_k_cu_1806ed9e4cuda3std6ranges3__45__cpo5beginE,(_ZN34_INTERNAL_2907abf7_4_k_cu_1806ed9e6thrust24THRUST_300001_SM_1000_NS12placeholders2_5E - _ZN34_INTERNAL_2907abf7_4_k_cu_1806ed9e4cuda3std6ranges3__45__cpo5beginE)
_ZN34_INTERNAL_2907abf7_4_k_cu_1806ed9e4cuda3std6ranges3__45__cpo5beginE:
	.zero		1
	.type		_ZN34_INTERNAL_2907abf7_4_k_cu_1806ed9e6thrust24THRUST_300001_SM_1000_NS12placeholders2_5E,@object
	.size		_ZN34_INTERNAL_2907abf7_4_k_cu_1806ed9e6thrust24THRUST_300001_SM_1000_NS12placeholders2_5E,(_ZN34_INTERNAL_2907abf7_4_k_cu_1806ed9e4cuda3std3__45__cpo6rbeginE - _ZN34_INTERNAL_2907abf7_4_k_cu_1806ed9e6thrust24THRUST_300001_SM_1000_NS12placeholders2_5E)
_ZN34_INTERNAL_2907abf7_4_k_cu_1806ed9e6thrust24THRUST_300001_SM_1000_NS12placeholders2_5E:
	.zero		1
	.type		_ZN34_INTERNAL_2907abf7_4_k_cu_1806ed9e4cuda3std3__45__cpo6rbeginE,@object
	.size		_ZN34_INTERNAL_2907abf7_4_k_cu_1806ed9e4cuda3std3__45__cpo6rbeginE,(_ZN34_INTERNAL_2907abf7_4_k_cu_1806ed9e4cuda3std6ranges3__45__cpo7advanceE - _ZN34_INTERNAL_2907abf7_4_k_cu_1806ed9e4cuda3std3__45__cpo6rbeginE)
_ZN34_INTERNAL_2907abf7_4_k_cu_1806ed9e4cuda3std3__45__cpo6rbeginE:
	.zero		1
	.type		_ZN34_INTERNAL_2907abf7_4_k_cu_1806ed9e4cuda3std6ranges3__45__cpo7advanceE,@object
	.size		_ZN34_INTERNAL_2907abf7_4_k_cu_1806ed9e4cuda3std6ranges3__45__cpo7advanceE,(_ZN34_INTERNAL_2907abf7_4_k_cu_1806ed9e4cuda3std3__47nulloptE - _ZN34_INTERNAL_2907abf7_4_k_cu_1806ed9e4cuda3std6ranges3__45__cpo7advanceE)
_ZN34_INTERNAL_2907abf7_4_k_cu_1806ed9e4cuda3std6ranges3__45__cpo7advanceE:
	.zero		1
	.type		_ZN34_INTERNAL_2907abf7_4_k_cu_1806ed9e4cuda3std3__47nulloptE,@object
	.size		_ZN34_INTERNAL_2907abf7_4_k_cu_1806ed9e4cuda3std3__47nulloptE,(_ZN34_INTERNAL_2907abf7_4_k_cu_1806ed9e4cuda3std6ranges3__45__cpo8distanceE - _ZN34_INTERNAL_2907abf7_4_k_cu_1806ed9e4cuda3std3__47nulloptE)
_ZN34_INTERNAL_2907abf7_4_k_cu_1806ed9e4cuda3std3__47nulloptE:
	.zero		1
	.type		_ZN34_INTERNAL_2907abf7_4_k_cu_1806ed9e4cuda3std6ranges3__45__cpo8distanceE,@object
	.size		_ZN34_INTERNAL_2907abf7_4_k_cu_1806ed9e4cuda3std6ranges3__45__cpo8distanceE,(_ZN34_INTERNAL_2907abf7_4_k_cu_1806ed9e6thrust24THRUST_300001_SM_1000_NS12placeholders3_10E - _ZN34_INTERNAL_2907abf7_4_k_cu_1806ed9e4cuda3std6ranges3__45__cpo8distanceE)
_ZN34_INTERNAL_2907abf7_4_k_cu_1806ed9e4cuda3std6ranges3__45__cpo8distanceE:
	.zero		1
	.type		_ZN34_INTERNAL_2907abf7_4_k_cu_1806ed9e6thrust24THRUST_300001_SM_1000_NS12placeholders3_10E,@object
	.size		_ZN34_INTERNAL_2907abf7_4_k_cu_1806ed9e6thrust24THRUST_300001_SM_1000_NS12placeholders3_10E,(_ZN34_INTERNAL_2907abf7_4_k_cu_1806ed9e4cuda3std3__419piecewise_constructE - _ZN34_INTERNAL_2907abf7_4_k_cu_1806ed9e6thrust24THRUST_300001_SM_1000_NS12placeholders3_10E)
_ZN34_INTERNAL_2907abf7_4_k_cu_1806ed9e6thrust24THRUST_300001_SM_1000_NS12placeholders3_10E:
	.zero		1
	.type		_ZN34_INTERNAL_2907abf7_4_k_cu_1806ed9e4cuda3std3__419piecewise_constructE,@object
	.size		_ZN34_INTERNAL_2907abf7_4_k_cu_1806ed9e4cuda3std3__419piecewise_constructE,(_ZN34_INTERNAL_2907abf7_4_k_cu_1806ed9e4cuda3std6ranges3__45__cpo5cdataE - _ZN34_INTERNAL_2907abf7_4_k_cu_1806ed9e4cuda3std3__419piecewise_constructE)
_ZN34_INTERNAL_2907abf7_4_k_cu_1806ed9e4cuda3std3__419piecewise_constructE:
	.zero		1
	.type		_ZN34_INTERNAL_2907abf7_4_k_cu_1806ed9e4cuda3std6ranges3__45__cpo5cdataE,@object
	.size		_ZN34_INTERNAL_2907abf7_4_k_cu_1806ed9e4cuda3std6ranges3__45__cpo5cdataE,(_ZN34_INTERNAL_2907abf7_4_k_cu_1806ed9e6thrust24THRUST_300001_SM_1000_NS12placeholders2_2E - _ZN34_INTERNAL_2907abf7_4_k_cu_1806ed9e4cuda3std6ranges3__45__cpo5cdataE)
_ZN34_INTERNAL_2907abf7_4_k_cu_1806ed9e4cuda3std6ranges3__45__cpo5cdataE:
	.zero		1
	.type		_ZN34_INTERNAL_2907abf7_4_k_cu_1806ed9e6thrust24THRUST_300001_SM_1000_NS12placeholders2_2E,@object
	.size		_ZN34_INTERNAL_2907abf7_4_k_cu_1806ed9e6thrust24THRUST_300001_SM_1000_NS12placeholders2_2E,(_ZN34_INTERNAL_2907abf7_4_k_cu_1806ed9e4cuda3std3__45__cpo3endE - _ZN34_INTERNAL_2907abf7_4_k_cu_1806ed9e6thrust24THRUST_300001_SM_1000_NS12placeholders2_2E)
_ZN34_INTERNAL_2907abf7_4_k_cu_1806ed9e6thrust24THRUST_300001_SM_1000_NS12placeholders2_2E:
	.zero		1
	.type		_ZN34_INTERNAL_2907abf7_4_k_cu_1806ed9e4cuda3std3__45__cpo3endE,@object
	.size		_ZN34_INTERNAL_2907abf7_4_k_cu_1806ed9e4cuda3std3__45__cpo3endE,(_ZN34_INTERNAL_2907abf7_4_k_cu_1806ed9e4cuda3std6ranges3__45__cpo3endE - _ZN34_INTERNAL_2907abf7_4_k_cu_1806ed9e4cuda3std3__45__cpo3endE)
_ZN34_INTERNAL_2907abf7_4_k_cu_1806ed9e4cuda3std3__45__cpo3endE:
	.zero		1
	.type		_ZN34_INTERNAL_2907abf7_4_k_cu_1806ed9e4cuda3std6ranges3__45__cpo3endE,@object
	.size		_ZN34_INTERNAL_2907abf7_4_k_cu_1806ed9e4cuda3std6ranges3__45__cpo3endE,(_ZN34_INTERNAL_2907abf7_4_k_cu_1806ed9e6thrust24THRUST_300001_SM_1000_NS12placeholders2_6E - _ZN34_INTERNAL_2907abf7_4_k_cu_1806ed9e4cuda3std6ranges3__45__cpo3endE)
_ZN34_INTERNAL_2907abf7_4_k_cu_1806ed9e4cuda3std6ranges3__45__cpo3endE:
	.zero		1
	.type		_ZN34_INTERNAL_2907abf7_4_k_cu_1806ed9e6thrust24THRUST_300001_SM_1000_NS12placeholders2_6E,@object
	.size		_ZN34_INTERNAL_2907abf7_4_k_cu_1806ed9e6thrust24THRUST_300001_SM_1000_NS12placeholders2_6E,(_ZN34_INTERNAL_2907abf7_4_k_cu_1806ed9e4cuda3std3__45__cpo4rendE - _ZN34_INTERNAL_2907abf7_4_k_cu_1806ed9e6thrust24THRUST_300001_SM_1000_NS12placeholders2_6E)
_ZN34_INTERNAL_2907abf7_4_k_cu_1806ed9e6thrust24THRUST_300001_SM_1000_NS12placeholders2_6E:
	.zero		1
	.type		_ZN34_INTERNAL_2907abf7_4_k_cu_1806ed9e4cuda3std3__45__cpo4rendE,@object
	.size		_ZN34_INTERNAL_2907abf7_4_k_cu_1806ed9e4cuda3std3__45__cpo4rendE,(_ZN34_INTERNAL_2907abf7_4_k_cu_1806ed9e4cuda3std6ranges3__45__cpo9iter_swapE - _ZN34_INTERNAL_2907abf7_4_k_cu_1806ed9e4cuda3std3__45__cpo4rendE)
_ZN34_INTERNAL_2907abf7_4_k_cu_1806ed9e4cuda3std3__45__cpo4rendE:
	.zero		1
	.type		_ZN34_INTERNAL_2907abf7_4_k_cu_1806ed9e4cuda3std6ranges3__45__cpo9iter_swapE,@object
	.size		_ZN34_INTERNAL_2907abf7_4_k_cu_1806ed9e4cuda3std6ranges3__45__cpo9iter_swapE,(_ZN34_INTERNAL_2907abf7_4_k_cu_1806ed9e4cuda3std3__48unexpectE - _ZN34_INTERNAL_2907abf7_4_k_cu_1806ed9e4cuda3std6ranges3__45__cpo9iter_swapE)
_ZN34_INTERNAL_2907abf7_4_k_cu_1806ed9e4cuda3std6ranges3__45__cpo9iter_swapE:
	.zero		1
	.type		_ZN34_INTERNAL_2907abf7_4_k_cu_1806ed9e4cuda3std3__48unexpectE,@object
	.size		_ZN34_INTERNAL_2907abf7_4_k_cu_1806ed9e4cuda3std3__48unexpectE,(_ZN34_INTERNAL_2907abf7_4_k_cu_1806ed9e6thrust24THRUST_300001_SM_1000_NS8cuda_cub3parE - _ZN34_INTERNAL_2907abf7_4_k_cu_1806ed9e4cuda3std3__48unexpectE)
_ZN34_INTERNAL_2907abf7_4_k_cu_1806ed9e4cuda3std3__48unexpectE:
	.zero		1
	.type		_ZN34_INTERNAL_2907abf7_4_k_cu_1806ed9e6thrust24THRUST_300001_SM_1000_NS8cuda_cub3parE,@object
	.size		_ZN34_INTERNAL_2907abf7_4_k_cu_1806ed9e6thrust24THRUST_300001_SM_1000_NS8cuda_cub3parE,(_ZN34_INTERNAL_2907abf7_4_k_cu_1806ed9e6thrust24THRUST_300001_SM_1000_NS12placeholders2_4E - _ZN34_INTERNAL_2907abf7_4_k_cu_1806ed9e6thrust24THRUST_300001_SM_1000_NS8cuda_cub3parE)
_ZN34_INTERNAL_2907abf7_4_k_cu_1806ed9e6thrust24THRUST_300001_SM_1000_NS8cuda_cub3parE:
	.zero		1
	.type		_ZN34_INTERNAL_2907abf7_4_k_cu_1806ed9e6thrust24THRUST_300001_SM_1000_NS12placeholders2_4E,@object
	.size		_ZN34_INTERNAL_2907abf7_4_k_cu_1806ed9e6thrust24THRUST_300001_SM_1000_NS12placeholders2_4E,(_ZN34_INTERNAL_2907abf7_4_k_cu_1806ed9e4cuda3std3__45__cpo4cendE - _ZN34_INTERNAL_2907abf7_4_k_cu_1806ed9e6thrust24THRUST_300001_SM_1000_NS12placeholders2_4E)
_ZN34_INTERNAL_2907abf7_4_k_cu_1806ed9e6thrust24THRUST_300001_SM_1000_NS12placeholders2_4E:
	.zero		1
	.type		_ZN34_INTERNAL_2907abf7_4_k_cu_1806ed9e4cuda3std3__45__cpo4cendE,@object
	.size		_ZN34_INTERNAL_2907abf7_4_k_cu_1806ed9e4cuda3std3__45__cpo4cendE,(_ZN34_INTERNAL_2907abf7_4_k_cu_1806ed9e4cuda3std6ranges3__45__cpo4cendE - _ZN34_INTERNAL_2907abf7_4_k_cu_1806ed9e4cuda3std3__45__cpo4cendE)
_ZN34_INTERNAL_2907abf7_4_k_cu_1806ed9e4cuda3std3__45__cpo4cendE:
	.zero		1
	.type		_ZN34_INTERNAL_2907abf7_4_k_cu_1806ed9e4cuda3std6ranges3__45__cpo4cendE,@object
	.size		_ZN34_INTERNAL_2907abf7_4_k_cu_1806ed9e4cuda3std6ranges3__45__cpo4cendE,(_ZN34_INTERNAL_2907abf7_4_k_cu_1806ed9e4cuda3std3__420unreachable_sentinelE - _ZN34_INTERNAL_2907abf7_4_k_cu_1806ed9e4cuda3std6ranges3__45__cpo4cendE)
_ZN34_INTERNAL_2907abf7_4_k_cu_1806ed9e4cuda3std6ranges3__45__cpo4cendE:
	.zero		1
	.type		_ZN34_INTERNAL_2907abf7_4_k_cu_1806ed9e4cuda3std3__420unreachable_sentinelE,@object
	.size		_ZN34_INTERNAL_2907abf7_4_k_cu_1806ed9e4cuda3std3__420unreachable_sentinelE,(_ZN34_INTERNAL_2907abf7_4_k_cu_1806ed9e4cuda3std6ranges3__45__cpo5ssizeE - _ZN34_INTERNAL_2907abf7_4_k_cu_1806ed9e4cuda3std3__420unreachable_sentinelE)
_ZN34_INTERNAL_2907abf7_4_k_cu_1806ed9e4cuda3std3__420unreachable_sentinelE:
	.zero		1
	.type		_ZN34_INTERNAL_2907abf7_4_k_cu_1806ed9e4cuda3std6ranges3__45__cpo5ssizeE,@object
	.size		_ZN34_INTERNAL_2907abf7_4_k_cu_1806ed9e4cuda3std6ranges3__45__cpo5ssizeE,(_ZN34_INTERNAL_2907abf7_4_k_cu_1806ed9e6thrust24THRUST_300001_SM_1000_NS12placeholders2_8E - _ZN34_INTERNAL_2907abf7_4_k_cu_1806ed9e4cuda3std6ranges3__45__cpo5ssizeE)
_ZN34_INTERNAL_2907abf7_4_k_cu_1806ed9e4cuda3std6ranges3__45__cpo5ssizeE:
	.zero		1
	.type		_ZN34_INTERNAL_2907abf7_4_k_cu_1806ed9e6thrust24THRUST_300001_SM_1000_NS12placeholders2_8E,@object
	.size		_ZN34_INTERNAL_2907abf7_4_k_cu_1806ed9e6thrust24THRUST_300001_SM_1000_NS12placeholders2_8E,(_ZN34_INTERNAL_2907abf7_4_k_cu_1806ed9e4cuda3std3__45__cpo5crendE - _ZN34_INTERNAL_2907abf7_4_k_cu_1806ed9e6thrust24THRUST_300001_SM_1000_NS12placeholders2_8E)
_ZN34_INTERNAL_2907abf7_4_k_cu_1806ed9e6thrust24THRUST_300001_SM_1000_NS12placeholders2_8E:
	.zero		1
	.type		_ZN34_INTERNAL_2907abf7_4_k_cu_1806ed9e4cuda3std3__45__cpo5crendE,@object
	.size		_ZN34_INTERNAL_2907abf7_4_k_cu_1806ed9e4cuda3std3__45__cpo5crendE,(_ZN34_INTERNAL_2907abf7_4_k_cu_1806ed9e4cuda3std6ranges3__45__cpo4prevE - _ZN34_INTERNAL_2907abf7_4_k_cu_1806ed9e4cuda3std3__45__cpo5crendE)
_ZN34_INTERNAL_2907abf7_4_k_cu_1806ed9e4cuda3std3__45__cpo5crendE:
	.zero		1
	.type		_ZN34_INTERNAL_2907abf7_4_k_cu_1806ed9e4cuda3std6ranges3__45__cpo4prevE,@object
	.size		_ZN34_INTERNAL_2907abf7_4_k_cu_1806ed9e4cuda3std6ranges3__45__cpo4prevE,(_ZN34_INTERNAL_2907abf7_4_k_cu_1806ed9e4cuda3std6ranges3__45__cpo9iter_moveE - _ZN34_INTERNAL_2907abf7_4_k_cu_1806ed9e4cuda3std6ranges3__45__cpo4prevE)
_ZN34_INTERNAL_2907abf7_4_k_cu_1806ed9e4cuda3std6ranges3__45__cpo4prevE:
	.zero		1
	.type		_ZN34_INTERNAL_2907abf7_4_k_cu_1806ed9e4cuda3std6ranges3__45__cpo9iter_moveE,@object
	.size		_ZN34_INTERNAL_2907abf7_4_k_cu_1806ed9e4cuda3std6ranges3__45__cpo9iter_moveE,(_ZN34_INTERNAL_2907abf7_4_k_cu_1806ed9e6thrust24THRUST_300001_SM_1000_NS6system6detail10sequential3seqE - _ZN34_INTERNAL_2907abf7_4_k_cu_1806ed9e4cuda3std6ranges3__45__cpo9iter_moveE)
_ZN34_INTERNAL_2907abf7_4_k_cu_1806ed9e4cuda3std6ranges3__45__cpo9iter_moveE:
	.zero		1
	.type		_ZN34_INTERNAL_2907abf7_4_k_cu_1806ed9e6thrust24THRUST_300001_SM_1000_NS6system6detail10sequential3seqE,@object
	.size		_ZN34_INTERNAL_2907abf7_4_k_cu_1806ed9e6thrust24THRUST_300001_SM_1000_NS6system6detail10sequential3seqE,(.L_31 - _ZN34_INTERNAL_2907abf7_4_k_cu_1806ed9e6thrust24THRUST_300001_SM_1000_NS6system6detail10sequential3seqE)
_ZN34_INTERNAL_2907abf7_4_k_cu_1806ed9e6thrust24THRUST_300001_SM_1000_NS6system6detail10sequential3seqE:
	.zero		1
.L_31:


//--------------------- .nv.shared._Z13bitonic_mergePiib --------------------------
	.section	.nv.shared._Z13bitonic_mergePiib,"aw",@nobits
	.sectionflags	@""
	.align	4
.nv.shared._Z13bitonic_mergePiib:
	.zero		5120


//--------------------- .nv.constant0._ZN3cub18CUB_300001_SM_10006detail11EmptyKernelIvEEvv --------------------------
	.section	.nv.constant0._ZN3cub18CUB_300001_SM_10006detail11EmptyKernelIvEEvv,"a",@progbits
	.sectionflags	@""
	.align	4
.nv.constant0._ZN3cub18CUB_300001_SM_10006detail11EmptyKernelIvEEvv:
	.zero		896


//--------------------- .nv.constant0._Z13bitonic_mergePiib --------------------------
	.section	.nv.constant0._Z13bitonic_mergePiib,"a",@progbits
	.sectionflags	@""
	.align	4
.nv.constant0._Z13bitonic_mergePiib:
	.zero		909


//--------------------- .nv.constant0._Z18oddEvenSortingStepPiiii --------------------------
	.section	.nv.constant0._Z18oddEvenSortingStepPiiii,"a",@progbits
	.sectionflags	@""
	.align	4
.nv.constant0._Z18oddEvenSortingStepPiiii:
	.zero		916


//--------------------- SYMBOLS --------------------------

	.type		.nv.reservedSmem.offset0,@object
	.size		.nv.reservedSmem.offset0,0x4
	.type		.nv.reservedSmem.cap,@object
	.size		.nv.reservedSmem.cap,0x4
